//
// Generated by NVIDIA NVVM Compiler
//
// Compiler Build ID: CL-36424714
// Cuda compilation tools, release 13.0, V13.0.88
// Based on NVVM 20.0.0
//

.version 9.0
.target sm_100
.address_size 64

	// .globl	_Z7computefiffffffffffffffffffffffffffffff
.extern .func  (.param .b32 func_retval0) vprintf
(
	.param .b64 vprintf_param_0,
	.param .b64 vprintf_param_1
)
;
.global .align 1 .b8 $str[7] = {37, 46, 49, 55, 103, 10};
.global .align 4 .b8 __cudart_i2opi_f[24] = {65, 144, 67, 60, 153, 149, 98, 219, 192, 221, 52, 245, 209, 87, 39, 252, 41, 21, 68, 78, 110, 131, 249, 162};

.visible .entry _Z7computefiffffffffffffffffffffffffffffff(
	.param .f32 _Z7computefiffffffffffffffffffffffffffffff_param_0,
	.param .u32 _Z7computefiffffffffffffffffffffffffffffff_param_1,
	.param .f32 _Z7computefiffffffffffffffffffffffffffffff_param_2,
	.param .f32 _Z7computefiffffffffffffffffffffffffffffff_param_3,
	.param .f32 _Z7computefiffffffffffffffffffffffffffffff_param_4,
	.param .f32 _Z7computefiffffffffffffffffffffffffffffff_param_5,
	.param .f32 _Z7computefiffffffffffffffffffffffffffffff_param_6,
	.param .f32 _Z7computefiffffffffffffffffffffffffffffff_param_7,
	.param .f32 _Z7computefiffffffffffffffffffffffffffffff_param_8,
	.param .f32 _Z7computefiffffffffffffffffffffffffffffff_param_9,
	.param .f32 _Z7computefiffffffffffffffffffffffffffffff_param_10,
	.param .f32 _Z7computefiffffffffffffffffffffffffffffff_param_11,
	.param .f32 _Z7computefiffffffffffffffffffffffffffffff_param_12,
	.param .f32 _Z7computefiffffffffffffffffffffffffffffff_param_13,
	.param .f32 _Z7computefiffffffffffffffffffffffffffffff_param_14,
	.param .f32 _Z7computefiffffffffffffffffffffffffffffff_param_15,
	.param .f32 _Z7computefiffffffffffffffffffffffffffffff_param_16,
	.param .f32 _Z7computefiffffffffffffffffffffffffffffff_param_17,
	.param .f32 _Z7computefiffffffffffffffffffffffffffffff_param_18,
	.param .f32 _Z7computefiffffffffffffffffffffffffffffff_param_19,
	.param .f32 _Z7computefiffffffffffffffffffffffffffffff_param_20,
	.param .f32 _Z7computefiffffffffffffffffffffffffffffff_param_21,
	.param .f32 _Z7computefiffffffffffffffffffffffffffffff_param_22,
	.param .f32 _Z7computefiffffffffffffffffffffffffffffff_param_23,
	.param .f32 _Z7computefiffffffffffffffffffffffffffffff_param_24,
	.param .f32 _Z7computefiffffffffffffffffffffffffffffff_param_25,
	.param .f32 _Z7computefiffffffffffffffffffffffffffffff_param_26,
	.param .f32 _Z7computefiffffffffffffffffffffffffffffff_param_27,
	.param .f32 _Z7computefiffffffffffffffffffffffffffffff_param_28,
	.param .f32 _Z7computefiffffffffffffffffffffffffffffff_param_29,
	.param .f32 _Z7computefiffffffffffffffffffffffffffffff_param_30,
	.param .f32 _Z7computefiffffffffffffffffffffffffffffff_param_31
)
{
	.local .align 8 .b8 	__local_depot0[40];
	.reg .b64 	%SP;
	.reg .b64 	%SPL;
	.reg .pred 	%p<62>;
	.reg .b32 	%r<117>;
	.reg .b32 	%f<410>;
	.reg .b64 	%rd<43>;
	.reg .b64 	%fd<6>;

	mov.u64 	%SPL, __local_depot0;
	cvta.local.u64 	%SP, %SPL;
	ld.param.f32 	%f405, [_Z7computefiffffffffffffffffffffffffffffff_param_0];
	ld.param.u32 	%r29, [_Z7computefiffffffffffffffffffffffffffffff_param_1];
	ld.param.f32 	%f39, [_Z7computefiffffffffffffffffffffffffffffff_param_3];
	ld.param.f32 	%f40, [_Z7computefiffffffffffffffffffffffffffffff_param_4];
	ld.param.f32 	%f41, [_Z7computefiffffffffffffffffffffffffffffff_param_5];
	ld.param.f32 	%f42, [_Z7computefiffffffffffffffffffffffffffffff_param_6];
	ld.param.f32 	%f43, [_Z7computefiffffffffffffffffffffffffffffff_param_7];
	ld.param.f32 	%f45, [_Z7computefiffffffffffffffffffffffffffffff_param_9];
	ld.param.f32 	%f46, [_Z7computefiffffffffffffffffffffffffffffff_param_10];
	ld.param.f32 	%f47, [_Z7computefiffffffffffffffffffffffffffffff_param_11];
	ld.param.f32 	%f49, [_Z7computefiffffffffffffffffffffffffffffff_param_13];
	ld.param.f32 	%f52, [_Z7computefiffffffffffffffffffffffffffffff_param_16];
	ld.param.f32 	%f53, [_Z7computefiffffffffffffffffffffffffffffff_param_17];
	ld.param.f32 	%f54, [_Z7computefiffffffffffffffffffffffffffffff_param_18];
	ld.param.f32 	%f55, [_Z7computefiffffffffffffffffffffffffffffff_param_19];
	ld.param.f32 	%f56, [_Z7computefiffffffffffffffffffffffffffffff_param_20];
	ld.param.f32 	%f57, [_Z7computefiffffffffffffffffffffffffffffff_param_21];
	ld.param.f32 	%f58, [_Z7computefiffffffffffffffffffffffffffffff_param_22];
	ld.param.f32 	%f59, [_Z7computefiffffffffffffffffffffffffffffff_param_23];
	ld.param.f32 	%f60, [_Z7computefiffffffffffffffffffffffffffffff_param_24];
	ld.param.f32 	%f61, [_Z7computefiffffffffffffffffffffffffffffff_param_25];
	ld.param.f32 	%f62, [_Z7computefiffffffffffffffffffffffffffffff_param_26];
	ld.param.f32 	%f63, [_Z7computefiffffffffffffffffffffffffffffff_param_27];
	ld.param.f32 	%f64, [_Z7computefiffffffffffffffffffffffffffffff_param_28];
	ld.param.f32 	%f65, [_Z7computefiffffffffffffffffffffffffffffff_param_29];
	ld.param.f32 	%f66, [_Z7computefiffffffffffffffffffffffffffffff_param_30];
	add.u64 	%rd1, %SPL, 0;
	setp.neu.f32 	%p1, %f405, 0f783974CE;
	@%p1 bra 	$L__BB0_36;
	setp.lt.s32 	%p2, %r29, 1;
	mov.f32 	%f405, 0fFF800000;
	@%p2 bra 	$L__BB0_3;
	add.f32 	%f69, %f39, 0fFBB06F38;
	add.f32 	%f70, %f69, 0fF9DA4AE8;
	div.rn.f32 	%f71, %f40, %f41;
	div.rn.f32 	%f72, %f42, %f43;
	add.f32 	%f73, %f71, %f72;
	cvt.rpi.f32.f32 	%f74, %f73;
	mul.f32 	%f405, %f70, %f74;
$L__BB0_3:
	ld.param.f32 	%f398, [_Z7computefiffffffffffffffffffffffffffffff_param_8];
	add.f32 	%f75, %f45, 0f0000317C;
	add.f32 	%f76, %f75, %f46;
	abs.f32 	%f77, %f76;
	mul.f32 	%f78, %f77, 0f4038AA3B;
	ex2.approx.ftz.f32 	%f79, %f78;
	add.f32 	%f80, %f79, 0f3F800000;
	rcp.approx.ftz.f32 	%f81, %f80;
	fma.rn.f32 	%f82, %f81, 0fC0000000, 0f3F800000;
	setp.ge.f32 	%p3, %f77, 0f41102CB4;
	selp.f32 	%f83, 0f3F800000, %f82, %p3;
	copysign.f32 	%f84, %f76, %f83;
	mul.f32 	%f85, %f76, %f76;
	fma.rn.f32 	%f86, %f85, 0f3C80F082, 0fBD563CAE;
	fma.rn.f32 	%f87, %f86, %f85, 0f3E085941;
	fma.rn.f32 	%f88, %f87, %f85, 0fBEAAA9ED;
	fma.rn.f32 	%f89, %f88, %f85, 0f00000000;
	fma.rn.f32 	%f90, %f89, %f76, %f76;
	setp.ge.f32 	%p4, %f77, 0f3F19999A;
	selp.f32 	%f91, %f84, %f90, %p4;
	fma.rn.f32 	%f92, %f91, 0f0250C521, %f398;
	setp.geu.f32 	%p5, %f405, %f92;
	@%p5 bra 	$L__BB0_10;
	ld.param.f32 	%f401, [_Z7computefiffffffffffffffffffffffffffffff_param_15];
	ld.param.f32 	%f400, [_Z7computefiffffffffffffffffffffffffffffff_param_14];
	add.f32 	%f3, %f47, 0f78301383;
	div.rn.f32 	%f94, %f401, %f52;
	add.f32 	%f95, %f53, %f54;
	sub.f32 	%f96, %f94, %f95;
	abs.f32 	%f97, %f96;
	add.f32 	%f98, %f400, %f97;
	mul.f32 	%f4, %f49, %f98;
	abs.f32 	%f5, %f4;
	setp.eq.f32 	%p6, %f4, 0f3F800000;
	mov.f32 	%f404, 0f3F800000;
	@%p6 bra 	$L__BB0_9;
	setp.num.f32 	%p7, %f5, %f5;
	@%p7 bra 	$L__BB0_7;
	mov.f32 	%f154, 0f7B869580;
	add.rn.f32 	%f404, %f4, %f154;
	bra.uni 	$L__BB0_9;
$L__BB0_7:
	setp.lt.f32 	%p8, %f5, 0f00800000;
	mul.f32 	%f99, %f5, 0f4B800000;
	selp.f32 	%f100, %f99, %f5, %p8;
	mov.b32 	%r30, %f100;
	add.s32 	%r31, %r30, -1060439283;
	and.b32  	%r32, %r31, -8388608;
	sub.s32 	%r33, %r30, %r32;
	mov.b32 	%f101, %r33;
	cvt.rn.f32.s32 	%f102, %r32;
	selp.f32 	%f103, 0fC1C00000, 0f00000000, %p8;
	fma.rn.f32 	%f104, %f102, 0f34000000, %f103;
	add.f32 	%f105, %f101, 0fBF800000;
	add.f32 	%f106, %f101, 0f3F800000;
	rcp.approx.ftz.f32 	%f107, %f106;
	add.f32 	%f108, %f105, %f105;
	mul.f32 	%f109, %f108, %f107;
	mul.f32 	%f110, %f109, %f109;
	neg.f32 	%f111, %f109;
	sub.f32 	%f112, %f105, %f109;
	add.f32 	%f113, %f112, %f112;
	fma.rn.f32 	%f114, %f111, %f105, %f113;
	mul.rn.f32 	%f115, %f107, %f114;
	fma.rn.f32 	%f116, %f110, 0f3A2C32E4, 0f3B52E7DB;
	fma.rn.f32 	%f117, %f116, %f110, 0f3C93BB73;
	fma.rn.f32 	%f118, %f117, %f110, 0f3DF6384F;
	mul.rn.f32 	%f119, %f118, %f110;
	fma.rn.f32 	%f120, %f109, 0f3FB8AA3B, %f104;
	mul.f32 	%f121, %f119, 0f40400000;
	sub.f32 	%f122, %f104, %f120;
	fma.rn.f32 	%f123, %f109, 0f3FB8AA3B, %f122;
	fma.rn.f32 	%f124, %f115, 0f3FB8AA3B, %f123;
	fma.rn.f32 	%f125, %f109, 0f32A55E34, %f124;
	fma.rn.f32 	%f126, %f121, %f115, %f125;
	fma.rn.f32 	%f127, %f119, %f109, %f126;
	add.rn.f32 	%f128, %f120, %f127;
	mov.f32 	%f129, 0f7B869580;
	mul.rn.f32 	%f130, %f128, %f129;
	cvt.rni.f32.f32 	%f131, %f130;
	sub.f32 	%f132, %f130, %f131;
	neg.f32 	%f133, %f130;
	fma.rn.f32 	%f134, %f128, 0f7B869580, %f133;
	neg.f32 	%f135, %f120;
	add.rn.f32 	%f136, %f128, %f135;
	neg.f32 	%f137, %f136;
	add.rn.f32 	%f138, %f127, %f137;
	fma.rn.f32 	%f139, %f138, 0f7B869580, %f134;
	add.f32 	%f140, %f132, %f139;
	setp.gt.f32 	%p9, %f131, 0f00000000;
	selp.b32 	%r34, 0, -2097152000, %p9;
	setp.neu.f32 	%p10, %f4, 0f00000000;
	setp.neu.f32 	%p11, %f5, 0f7F800000;
	setp.lt.f32 	%p12, %f130, 0f00000000;
	selp.f32 	%f141, 0f00000000, 0f7F800000, %p12;
	abs.f32 	%f142, %f130;
	setp.gt.f32 	%p13, %f142, 0f43180000;
	cvt.rzi.s32.f32 	%r35, %f131;
	shl.b32 	%r36, %r35, 23;
	sub.s32 	%r37, %r36, %r34;
	mov.b32 	%f143, %r37;
	add.s32 	%r38, %r34, 2130706432;
	mov.b32 	%f144, %r38;
	fma.rn.f32 	%f145, %f140, 0f391FCB8E, 0f3AAF85ED;
	fma.rn.f32 	%f146, %f145, %f140, 0f3C1D9856;
	fma.rn.f32 	%f147, %f146, %f140, 0f3D6357BB;
	fma.rn.f32 	%f148, %f147, %f140, 0f3E75FDEC;
	fma.rn.f32 	%f149, %f148, %f140, 0f3F317218;
	fma.rn.f32 	%f150, %f149, %f140, 0f3F800000;
	mul.f32 	%f151, %f150, %f144;
	mul.f32 	%f152, %f151, %f143;
	selp.f32 	%f404, %f141, %f152, %p13;
	and.pred  	%p14, %p10, %p11;
	@%p14 bra 	$L__BB0_9;
	add.f32 	%f153, %f4, %f4;
	mov.b32 	%r39, %f153;
	and.b32  	%r40, %r39, 2147483647;
	mov.b32 	%f404, %r40;
$L__BB0_9:
	ld.param.f32 	%f399, [_Z7computefiffffffffffffffffffffffffffffff_param_12];
	abs.f32 	%f155, %f404;
	add.f32 	%f156, %f399, %f155;
	add.f32 	%f157, %f156, 0f80000054;
	mul.f32 	%f158, %f157, 0fF86F194C;
	abs.f32 	%f159, %f158;
	setp.gt.f32 	%p15, %f159, 0f3F800000;
	rcp.approx.ftz.f32 	%f160, %f159;
	selp.f32 	%f161, %f160, %f159, %p15;
	mul.f32 	%f162, %f161, %f161;
	fma.rn.f32 	%f163, %f162, 0f3B2090AA, 0fBC6BE14F;
	fma.rn.f32 	%f164, %f163, %f162, 0f3D23397E;
	fma.rn.f32 	%f165, %f164, %f162, 0fBD948A7A;
	fma.rn.f32 	%f166, %f165, %f162, 0f3DD76B21;
	fma.rn.f32 	%f167, %f166, %f162, 0fBE111E88;
	fma.rn.f32 	%f168, %f167, %f162, 0f3E4CAF60;
	fma.rn.f32 	%f169, %f168, %f162, 0fBEAAAA27;
	mul.f32 	%f170, %f162, %f169;
	fma.rn.f32 	%f171, %f170, %f161, %f161;
	neg.f32 	%f172, %f171;
	fma.rn.f32 	%f173, 0f3F6EE581, 0f3FD774EB, %f172;
	selp.f32 	%f174, %f173, %f171, %p15;
	setp.num.f32 	%p16, %f159, %f159;
	copysign.f32 	%f175, %f158, %f174;
	selp.f32 	%f176, %f175, %f174, %p16;
	mov.f32 	%f177, 0f80000008;
	div.rn.f32 	%f178, %f177, %f176;
	add.f32 	%f179, %f3, 0f8000000B;
	add.f32 	%f180, %f179, %f178;
	mov.f32 	%f181, 0f00000000;
	div.rn.f32 	%f182, %f181, %f55;
	mov.f32 	%f183, 0f04223AC8;
	div.rn.f32 	%f184, %f181, %f183;
	mul.f32 	%f185, %f184, %f184;
	fma.rn.f32 	%f186, %f185, 0f3B33710B, 0fBC807748;
	fma.rn.f32 	%f187, %f186, %f185, 0f3D2CDAB2;
	fma.rn.f32 	%f188, %f187, %f185, 0fBD992D10;
	fma.rn.f32 	%f189, %f188, %f185, 0f3DD9EA6C;
	fma.rn.f32 	%f190, %f189, %f185, 0fBE117CB1;
	fma.rn.f32 	%f191, %f190, %f185, 0f3E4CBCE0;
	fma.rn.f32 	%f192, %f191, %f185, 0fBEAAAA7D;
	mul.f32 	%f193, %f185, %f192;
	fma.rn.f32 	%f194, %f193, %f184, %f184;
	fma.rn.f32 	%f195, 0f3F6EE581, 0f3FD774EB, %f194;
	abs.f32 	%f196, %f195;
	mul.f32 	%f197, %f196, 0fA0328771;
	abs.f32 	%f198, %f197;
	mov.f32 	%f199, 0f3FB8AA3B;
	mul.rn.f32 	%f200, %f198, %f199;
	cvt.rzi.f32.f32 	%f201, %f200;
	abs.f32 	%f202, %f201;
	setp.gt.f32 	%p17, %f202, 0f42FC0000;
	mov.f32 	%f203, 0f42FC0000;
	copysign.f32 	%f204, %f201, %f203;
	selp.f32 	%f205, %f204, %f201, %p17;
	fma.rn.f32 	%f206, %f205, 0fBF317218, %f198;
	fma.rn.f32 	%f207, %f205, 0f3102E308, %f206;
	mul.f32 	%f208, %f207, 0f3FB8AA3B;
	add.f32 	%f209, %f205, 0f4B40007D;
	mov.b32 	%r41, %f209;
	shl.b32 	%r42, %r41, 23;
	mov.b32 	%f210, %r42;
	ex2.approx.ftz.f32 	%f211, %f208;
	mul.f32 	%f212, %f211, %f210;
	mov.f32 	%f213, 0f3E000000;
	div.approx.ftz.f32 	%f214, %f213, %f212;
	fma.rn.f32 	%f215, %f212, 0f40000000, %f214;
	sub.f32 	%f216, %f215, %f182;
	add.f32 	%f217, %f216, 0f822783A3;
	add.f32 	%f405, %f180, %f217;
$L__BB0_10:
	mul.f32 	%f218, %f57, %f58;
	div.rn.f32 	%f219, %f60, 0f80000000;
	mul.f32 	%f220, %f59, %f219;
	mul.f32 	%f221, %f218, %f220;
	cvt.rpi.f32.f32 	%f222, %f221;
	div.rn.f32 	%f12, %f56, %f222;
	mul.f32 	%f223, %f12, 0f3F22F983;
	cvt.rni.s32.f32 	%r112, %f223;
	cvt.rn.f32.s32 	%f224, %r112;
	fma.rn.f32 	%f225, %f224, 0fBFC90FDA, %f12;
	fma.rn.f32 	%f226, %f224, 0fB3A22168, %f225;
	fma.rn.f32 	%f406, %f224, 0fA7C234C5, %f226;
	abs.f32 	%f14, %f12;
	setp.ltu.f32 	%p18, %f14, 0f47CE4780;
	@%p18 bra 	$L__BB0_18;
	setp.neu.f32 	%p19, %f14, 0f7F800000;
	@%p19 bra 	$L__BB0_13;
	mov.f32 	%f229, 0f00000000;
	mul.rn.f32 	%f406, %f12, %f229;
	mov.b32 	%r112, 0;
	bra.uni 	$L__BB0_18;
$L__BB0_13:
	mov.b32 	%r2, %f12;
	shl.b32 	%r44, %r2, 8;
	or.b32  	%r3, %r44, -2147483648;
	mov.b64 	%rd39, 0;
	mov.b32 	%r109, 0;
	mov.u64 	%rd37, __cudart_i2opi_f;
	mov.u64 	%rd38, %rd1;
$L__BB0_14:
	.pragma "nounroll";
	ld.global.nc.u32 	%r45, [%rd37];
	mad.wide.u32 	%rd19, %r45, %r3, %rd39;
	shr.u64 	%rd39, %rd19, 32;
	st.local.u32 	[%rd38], %rd19;
	add.s32 	%r109, %r109, 1;
	add.s64 	%rd38, %rd38, 4;
	add.s64 	%rd37, %rd37, 4;
	setp.ne.s32 	%p20, %r109, 6;
	@%p20 bra 	$L__BB0_14;
	shr.u32 	%r46, %r2, 23;
	st.local.u32 	[%rd1+24], %rd39;
	and.b32  	%r6, %r46, 31;
	and.b32  	%r47, %r46, 224;
	add.s32 	%r48, %r47, -128;
	shr.u32 	%r49, %r48, 5;
	mul.wide.u32 	%rd20, %r49, 4;
	sub.s64 	%rd8, %rd1, %rd20;
	ld.local.u32 	%r110, [%rd8+24];
	ld.local.u32 	%r111, [%rd8+20];
	setp.eq.s32 	%p21, %r6, 0;
	@%p21 bra 	$L__BB0_17;
	shf.l.wrap.b32 	%r110, %r111, %r110, %r6;
	ld.local.u32 	%r50, [%rd8+16];
	shf.l.wrap.b32 	%r111, %r50, %r111, %r6;
$L__BB0_17:
	shr.u32 	%r51, %r110, 30;
	shf.l.wrap.b32 	%r52, %r111, %r110, 2;
	shl.b32 	%r53, %r111, 2;
	shr.u32 	%r54, %r52, 31;
	add.s32 	%r55, %r54, %r51;
	neg.s32 	%r56, %r55;
	setp.lt.s32 	%p22, %r2, 0;
	selp.b32 	%r112, %r56, %r55, %p22;
	xor.b32  	%r57, %r52, %r2;
	shr.s32 	%r58, %r52, 31;
	xor.b32  	%r59, %r58, %r52;
	xor.b32  	%r60, %r58, %r53;
	cvt.u64.u32 	%rd21, %r59;
	shl.b64 	%rd22, %rd21, 32;
	cvt.u64.u32 	%rd23, %r60;
	or.b64  	%rd24, %rd22, %rd23;
	cvt.rn.f64.s64 	%fd1, %rd24;
	mul.f64 	%fd2, %fd1, 0d3BF921FB54442D19;
	cvt.rn.f32.f64 	%f227, %fd2;
	neg.f32 	%f228, %f227;
	setp.lt.s32 	%p23, %r57, 0;
	selp.f32 	%f406, %f228, %f227, %p23;
$L__BB0_18:
	add.s32 	%r62, %r112, 1;
	mul.rn.f32 	%f230, %f406, %f406;
	and.b32  	%r63, %r112, 1;
	setp.eq.b32 	%p24, %r63, 1;
	selp.f32 	%f231, %f406, 0f3F800000, %p24;
	fma.rn.f32 	%f232, %f230, %f231, 0f00000000;
	fma.rn.f32 	%f233, %f230, 0f37CBAC00, 0fBAB607ED;
	selp.f32 	%f234, 0fB94D4153, %f233, %p24;
	selp.f32 	%f235, 0f3C0885E4, 0f3D2AAABB, %p24;
	fma.rn.f32 	%f236, %f234, %f230, %f235;
	selp.f32 	%f237, 0fBE2AAAA8, 0fBEFFFFFF, %p24;
	fma.rn.f32 	%f238, %f236, %f230, %f237;
	fma.rn.f32 	%f239, %f238, %f232, %f231;
	and.b32  	%r64, %r62, 2;
	setp.eq.s32 	%p25, %r64, 0;
	mov.f32 	%f240, 0f00000000;
	sub.f32 	%f241, %f240, %f239;
	selp.f32 	%f242, %f239, %f241, %p25;
	mov.f32 	%f243, 0f10B95D33;
	sub.f32 	%f244, %f243, %f242;
	setp.leu.f32 	%p26, %f405, %f244;
	@%p26 bra 	$L__BB0_36;
	ld.param.f32 	%f402, [_Z7computefiffffffffffffffffffffffffffffff_param_31];
	div.rn.f32 	%f245, %f61, %f62;
	abs.f32 	%f246, %f245;
	mul.f32 	%f247, %f246, 0f4038AA3B;
	ex2.approx.ftz.f32 	%f248, %f247;
	add.f32 	%f249, %f248, 0f3F800000;
	rcp.approx.ftz.f32 	%f250, %f249;
	fma.rn.f32 	%f251, %f250, 0fC0000000, 0f3F800000;
	setp.ge.f32 	%p27, %f246, 0f41102CB4;
	selp.f32 	%f252, 0f3F800000, %f251, %p27;
	copysign.f32 	%f253, %f245, %f252;
	mul.f32 	%f254, %f245, %f245;
	fma.rn.f32 	%f255, %f254, 0f3C80F082, 0fBD563CAE;
	fma.rn.f32 	%f256, %f255, %f254, 0f3E085941;
	fma.rn.f32 	%f257, %f256, %f254, 0fBEAAA9ED;
	fma.rn.f32 	%f258, %f257, %f254, 0f00000000;
	fma.rn.f32 	%f259, %f258, %f245, %f245;
	setp.ge.f32 	%p28, %f246, 0f3F19999A;
	selp.f32 	%f260, %f253, %f259, %p28;
	mul.f32 	%f261, %f260, 0fE42503FC;
	abs.f32 	%f262, %f261;
	div.rn.f32 	%f18, %f262, 0f7BAFE7A2;
	sub.f32 	%f19, %f63, %f64;
	add.f32 	%f263, %f66, %f402;
	sub.f32 	%f20, %f65, %f263;
	mul.f32 	%f264, %f20, 0f3F22F983;
	cvt.rni.s32.f32 	%r116, %f264;
	cvt.rn.f32.s32 	%f265, %r116;
	fma.rn.f32 	%f266, %f265, 0fBFC90FDA, %f20;
	fma.rn.f32 	%f267, %f265, 0fB3A22168, %f266;
	fma.rn.f32 	%f407, %f265, 0fA7C234C5, %f267;
	abs.f32 	%f22, %f20;
	setp.ltu.f32 	%p29, %f22, 0f47CE4780;
	@%p29 bra 	$L__BB0_27;
	setp.neu.f32 	%p30, %f22, 0f7F800000;
	@%p30 bra 	$L__BB0_22;
	mov.f32 	%f270, 0f00000000;
	mul.rn.f32 	%f407, %f20, %f270;
	mov.b32 	%r116, 0;
	bra.uni 	$L__BB0_27;
$L__BB0_22:
	mov.b32 	%r16, %f20;
	shl.b32 	%r66, %r16, 8;
	or.b32  	%r17, %r66, -2147483648;
	mov.b64 	%rd42, 0;
	mov.b32 	%r113, 0;
	mov.u64 	%rd40, __cudart_i2opi_f;
	mov.u64 	%rd41, %rd1;
$L__BB0_23:
	.pragma "nounroll";
	ld.global.nc.u32 	%r67, [%rd40];
	mad.wide.u32 	%rd27, %r67, %r17, %rd42;
	shr.u64 	%rd42, %rd27, 32;
	st.local.u32 	[%rd41], %rd27;
	add.s32 	%r113, %r113, 1;
	add.s64 	%rd41, %rd41, 4;
	add.s64 	%rd40, %rd40, 4;
	setp.ne.s32 	%p31, %r113, 6;
	@%p31 bra 	$L__BB0_23;
	shr.u32 	%r68, %r16, 23;
	st.local.u32 	[%rd1+24], %rd42;
	and.b32  	%r20, %r68, 31;
	and.b32  	%r69, %r68, 224;
	add.s32 	%r70, %r69, -128;
	shr.u32 	%r71, %r70, 5;
	mul.wide.u32 	%rd28, %r71, 4;
	sub.s64 	%rd15, %rd1, %rd28;
	ld.local.u32 	%r114, [%rd15+24];
	ld.local.u32 	%r115, [%rd15+20];
	setp.eq.s32 	%p32, %r20, 0;
	@%p32 bra 	$L__BB0_26;
	shf.l.wrap.b32 	%r114, %r115, %r114, %r20;
	ld.local.u32 	%r72, [%rd15+16];
	shf.l.wrap.b32 	%r115, %r72, %r115, %r20;
$L__BB0_26:
	shr.u32 	%r73, %r114, 30;
	shf.l.wrap.b32 	%r74, %r115, %r114, 2;
	shl.b32 	%r75, %r115, 2;
	shr.u32 	%r76, %r74, 31;
	add.s32 	%r77, %r76, %r73;
	neg.s32 	%r78, %r77;
	setp.lt.s32 	%p33, %r16, 0;
	selp.b32 	%r116, %r78, %r77, %p33;
	xor.b32  	%r79, %r74, %r16;
	shr.s32 	%r80, %r74, 31;
	xor.b32  	%r81, %r80, %r74;
	xor.b32  	%r82, %r80, %r75;
	cvt.u64.u32 	%rd29, %r81;
	shl.b64 	%rd30, %rd29, 32;
	cvt.u64.u32 	%rd31, %r82;
	or.b64  	%rd32, %rd30, %rd31;
	cvt.rn.f64.s64 	%fd3, %rd32;
	mul.f64 	%fd4, %fd3, 0d3BF921FB54442D19;
	cvt.rn.f32.f64 	%f268, %fd4;
	neg.f32 	%f269, %f268;
	setp.lt.s32 	%p34, %r79, 0;
	selp.f32 	%f407, %f269, %f268, %p34;
$L__BB0_27:
	add.s32 	%r84, %r116, 1;
	mul.rn.f32 	%f272, %f407, %f407;
	and.b32  	%r85, %r116, 1;
	setp.eq.b32 	%p35, %r85, 1;
	selp.f32 	%f273, %f407, 0f3F800000, %p35;
	fma.rn.f32 	%f274, %f272, %f273, 0f00000000;
	fma.rn.f32 	%f275, %f272, 0f37CBAC00, 0fBAB607ED;
	selp.f32 	%f276, 0fB94D4153, %f275, %p35;
	selp.f32 	%f277, 0f3C0885E4, 0f3D2AAABB, %p35;
	fma.rn.f32 	%f278, %f276, %f272, %f277;
	selp.f32 	%f279, 0fBE2AAAA8, 0fBEFFFFFF, %p35;
	fma.rn.f32 	%f280, %f278, %f272, %f279;
	fma.rn.f32 	%f281, %f280, %f274, %f273;
	and.b32  	%r86, %r84, 2;
	setp.eq.s32 	%p36, %r86, 0;
	mov.f32 	%f282, 0f00000000;
	sub.f32 	%f283, %f282, %f281;
	selp.f32 	%f284, %f281, %f283, %p36;
	mov.f32 	%f285, 0fCA41CDDB;
	div.rn.f32 	%f286, %f285, %f284;
	mul.f32 	%f287, %f286, 0fDA27E315;
	cvt.rpi.f32.f32 	%f288, %f287;
	sub.f32 	%f26, %f19, %f288;
	mov.f32 	%f289, 0f3FB8AA3B;
	mov.f32 	%f290, 0f7BB885FA;
	mul.rn.f32 	%f291, %f290, %f289;
	cvt.rzi.f32.f32 	%f292, %f291;
	abs.f32 	%f293, %f292;
	setp.gt.f32 	%p37, %f293, 0f42FC0000;
	mov.f32 	%f294, 0f42FC0000;
	copysign.f32 	%f295, %f292, %f294;
	selp.f32 	%f296, %f295, %f292, %p37;
	fma.rn.f32 	%f297, %f296, 0fBF317218, 0f7BB885FA;
	fma.rn.f32 	%f298, %f296, 0f3102E308, %f297;
	mul.f32 	%f299, %f298, 0f3FB8AA3B;
	add.f32 	%f300, %f296, 0f4B40007D;
	mov.b32 	%r87, %f300;
	shl.b32 	%r88, %r87, 23;
	mov.b32 	%f301, %r88;
	ex2.approx.ftz.f32 	%f302, %f299;
	mul.f32 	%f303, %f302, %f301;
	mov.f32 	%f304, 0f3E000000;
	div.approx.ftz.f32 	%f305, %f304, %f303;
	fma.rn.f32 	%f306, %f303, 0f40000000, %f305;
	mul.f32 	%f307, %f306, 0f3F000000;
	cvt.rzi.f32.f32 	%f308, %f307;
	add.f32 	%f309, %f308, %f308;
	sub.f32 	%f310, %f306, %f309;
	abs.f32 	%f28, %f310;
	abs.f32 	%f29, %f26;
	setp.lt.f32 	%p38, %f29, 0f00800000;
	mul.f32 	%f311, %f29, 0f4B800000;
	selp.f32 	%f312, %f311, %f29, %p38;
	selp.f32 	%f313, 0fC1C00000, 0f00000000, %p38;
	mov.b32 	%r89, %f312;
	add.s32 	%r90, %r89, -1060439283;
	and.b32  	%r91, %r90, -8388608;
	sub.s32 	%r92, %r89, %r91;
	mov.b32 	%f314, %r92;
	cvt.rn.f32.s32 	%f315, %r91;
	fma.rn.f32 	%f316, %f315, 0f34000000, %f313;
	add.f32 	%f317, %f314, 0fBF800000;
	add.f32 	%f318, %f314, 0f3F800000;
	rcp.approx.ftz.f32 	%f319, %f318;
	add.f32 	%f320, %f317, %f317;
	mul.f32 	%f321, %f320, %f319;
	mul.f32 	%f322, %f321, %f321;
	sub.f32 	%f323, %f317, %f321;
	add.f32 	%f324, %f323, %f323;
	neg.f32 	%f325, %f321;
	fma.rn.f32 	%f326, %f325, %f317, %f324;
	mul.rn.f32 	%f327, %f319, %f326;
	fma.rn.f32 	%f328, %f322, 0f3A2C32E4, 0f3B52E7DB;
	fma.rn.f32 	%f329, %f328, %f322, 0f3C93BB73;
	fma.rn.f32 	%f330, %f329, %f322, 0f3DF6384F;
	mul.rn.f32 	%f331, %f330, %f322;
	fma.rn.f32 	%f332, %f321, 0f3FB8AA3B, %f316;
	sub.f32 	%f333, %f316, %f332;
	fma.rn.f32 	%f334, %f321, 0f3FB8AA3B, %f333;
	fma.rn.f32 	%f335, %f327, 0f3FB8AA3B, %f334;
	fma.rn.f32 	%f336, %f321, 0f32A55E34, %f335;
	mul.f32 	%f337, %f331, 0f40400000;
	fma.rn.f32 	%f338, %f337, %f327, %f336;
	fma.rn.f32 	%f339, %f331, %f321, %f338;
	add.rn.f32 	%f340, %f332, %f339;
	neg.f32 	%f341, %f332;
	add.rn.f32 	%f342, %f340, %f341;
	neg.f32 	%f343, %f342;
	add.rn.f32 	%f344, %f339, %f343;
	mul.rn.f32 	%f345, %f340, %f306;
	neg.f32 	%f346, %f345;
	fma.rn.f32 	%f347, %f340, %f306, %f346;
	fma.rn.f32 	%f348, %f344, %f306, %f347;
	cvt.rni.f32.f32 	%f349, %f345;
	sub.f32 	%f350, %f345, %f349;
	add.f32 	%f351, %f350, %f348;
	fma.rn.f32 	%f352, %f351, 0f391FCB8E, 0f3AAF85ED;
	fma.rn.f32 	%f353, %f352, %f351, 0f3C1D9856;
	fma.rn.f32 	%f354, %f353, %f351, 0f3D6357BB;
	fma.rn.f32 	%f355, %f354, %f351, 0f3E75FDEC;
	fma.rn.f32 	%f356, %f355, %f351, 0f3F317218;
	fma.rn.f32 	%f357, %f356, %f351, 0f3F800000;
	cvt.rzi.s32.f32 	%r93, %f349;
	setp.gt.f32 	%p39, %f349, 0f00000000;
	selp.b32 	%r94, 0, -2097152000, %p39;
	add.s32 	%r95, %r94, 2130706432;
	mov.b32 	%f358, %r95;
	mul.f32 	%f359, %f357, %f358;
	shl.b32 	%r96, %r93, 23;
	sub.s32 	%r97, %r96, %r94;
	mov.b32 	%f360, %r97;
	mul.f32 	%f361, %f359, %f360;
	abs.f32 	%f362, %f345;
	setp.gt.f32 	%p40, %f362, 0f43180000;
	setp.lt.f32 	%p41, %f345, 0f00000000;
	selp.f32 	%f363, 0f00000000, 0f7F800000, %p41;
	selp.f32 	%f30, %f363, %f361, %p40;
	setp.eq.f32 	%p42, %f26, 0f3F800000;
	setp.eq.f32 	%p43, %f306, 0f00000000;
	or.pred  	%p44, %p42, %p43;
	mov.f32 	%f408, 0f3F800000;
	@%p44 bra 	$L__BB0_35;
	setp.num.f32 	%p45, %f29, %f29;
	abs.f32 	%f364, %f306;
	setp.num.f32 	%p46, %f364, %f364;
	and.pred  	%p47, %p45, %p46;
	@%p47 bra 	$L__BB0_30;
	add.rn.f32 	%f408, %f26, %f306;
	bra.uni 	$L__BB0_35;
$L__BB0_30:
	setp.neu.f32 	%p48, %f26, 0f00000000;
	setp.neu.f32 	%p49, %f29, 0f7F800000;
	and.pred  	%p50, %p48, %p49;
	@%p50 bra 	$L__BB0_32;
	setp.neu.f32 	%p57, %f28, 0f3F800000;
	add.f32 	%f369, %f26, %f26;
	mov.b32 	%r98, %f369;
	setp.lt.f32 	%p58, %f306, 0f00000000;
	xor.b32  	%r99, %r98, 2139095040;
	selp.b32 	%r100, %r99, %r98, %p58;
	and.b32  	%r101, %r100, 2147483647;
	selp.b32 	%r102, %r101, %r100, %p57;
	mov.b32 	%f408, %r102;
	bra.uni 	$L__BB0_35;
$L__BB0_32:
	setp.eq.f32 	%p51, %f26, 0fBF800000;
	setp.eq.f32 	%p52, %f364, 0f7F800000;
	and.pred  	%p53, %p51, %p52;
	@%p53 bra 	$L__BB0_35;
	setp.geu.f32 	%p54, %f26, 0f00000000;
	mov.f32 	%f408, %f30;
	@%p54 bra 	$L__BB0_35;
	setp.neu.f32 	%p55, %f28, 0f3F800000;
	neg.f32 	%f366, %f30;
	selp.f32 	%f367, %f30, %f366, %p55;
	cvt.rmi.f32.f32 	%f368, %f306;
	setp.neu.f32 	%p56, %f306, %f368;
	selp.f32 	%f408, 0f7FFFFFFF, %f367, %p56;
$L__BB0_35:
	mov.f32 	%f370, 0fD58D599B;
	sub.f32 	%f371, %f370, %f408;
	setp.lt.f32 	%p59, %f371, 0f00800000;
	mul.f32 	%f372, %f371, 0f4B000000;
	selp.f32 	%f373, %f372, %f371, %p59;
	selp.f32 	%f374, 0fC1B80000, 0f00000000, %p59;
	mov.b32 	%r103, %f373;
	add.s32 	%r104, %r103, -1059760811;
	and.b32  	%r105, %r104, -8388608;
	sub.s32 	%r106, %r103, %r105;
	mov.b32 	%f375, %r106;
	cvt.rn.f32.s32 	%f376, %r105;
	fma.rn.f32 	%f377, %f376, 0f34000000, %f374;
	add.f32 	%f378, %f375, 0fBF800000;
	fma.rn.f32 	%f379, %f378, 0fBE055027, 0f3E1039F6;
	fma.rn.f32 	%f380, %f379, %f378, 0fBDF8CDCC;
	fma.rn.f32 	%f381, %f380, %f378, 0f3E0F2955;
	fma.rn.f32 	%f382, %f381, %f378, 0fBE2AD8B9;
	fma.rn.f32 	%f383, %f382, %f378, 0f3E4CED0B;
	fma.rn.f32 	%f384, %f383, %f378, 0fBE7FFF22;
	fma.rn.f32 	%f385, %f384, %f378, 0f3EAAAA78;
	fma.rn.f32 	%f386, %f385, %f378, 0fBF000000;
	mul.f32 	%f387, %f378, %f386;
	fma.rn.f32 	%f388, %f387, %f378, %f378;
	fma.rn.f32 	%f389, %f377, 0f3F317218, %f388;
	setp.gt.u32 	%p60, %r103, 2139095039;
	fma.rn.f32 	%f390, %f373, 0f7F800000, 0f7F800000;
	selp.f32 	%f391, %f390, %f389, %p60;
	setp.eq.f32 	%p61, %f373, 0f00000000;
	add.f32 	%f392, %f391, 0f8000041A;
	cvt.rmi.f32.f32 	%f393, %f392;
	selp.f32 	%f394, 0fFF800000, %f393, %p61;
	mov.f32 	%f395, 0f82368010;
	sub.f32 	%f396, %f395, %f18;
	add.f32 	%f397, %f396, %f394;
	add.f32 	%f405, %f405, %f397;
$L__BB0_36:
	add.u64 	%rd33, %SP, 32;
	add.u64 	%rd34, %SPL, 32;
	cvt.f64.f32 	%fd5, %f405;
	st.local.f64 	[%rd34], %fd5;
	mov.u64 	%rd35, $str;
	cvta.global.u64 	%rd36, %rd35;
	{ // callseq 0, 0
	.param .b64 param0;
	st.param.b64 	[param0], %rd36;
	.param .b64 param1;
	st.param.b64 	[param1], %rd33;
	.param .b32 retval0;
	call.uni (retval0), 
	vprintf, 
	(
	param0, 
	param1
	);
	ld.param.b32 	%r107, [retval0];
	} // callseq 0
	ret;

}


// ===== COMPILED SASS (sm_100) =====

	.target	sm_100

	.elftype	@"ET_EXEC"


//--------------------- .note.nv.tkinfo           --------------------------
	.section	.note.nv.tkinfo,"",@"SHT_NOTE"
	.sectionflags	@"SHF_NOTE_NV_TKINFO"
	.tkinfo
        /*0018*/ 	.word	0x00000002
        /*0030*/ 	.string	""
        /*0030*/ 	.string	"ptxas"
        /*0030*/ 	.string	"Cuda compilation tools, release 13.0, V13.0.88"
        /*0030*/ 	.string	"Build cuda_13.0.r13.0/compiler.36424714_0"
        /*0030*/ 	.string	"-arch sm_100 -m 64 "



//--------------------- .note.nv.cuinfo           --------------------------
	.section	.note.nv.cuinfo,"",@"SHT_NOTE"
	.sectionflags	@"SHF_NOTE_NV_CUINFO"
        /*0018*/ 	.short	0x0002
        /*001a*/ 	.short	0x0064
        /*001c*/ 	.short	0x0082
	.zero		2


//--------------------- .nv.info                  --------------------------
	.section	.nv.info,"",@"SHT_CUDA_INFO"
	.align	4


	//----- nvinfo : EIATTR_REGCOUNT
	.align		4
        /*0000*/ 	.byte	0x04, 0x2f
        /*0002*/ 	.short	(.L_3 - .L_2)
	.align		4
.L_2:
        /*0004*/ 	.word	index@(_Z7computefiffffffffffffffffffffffffffffff)
        /*0008*/ 	.word	0x00000018


	//----- nvinfo : EIATTR_FRAME_SIZE
	.align		4
.L_3:
        /*000c*/ 	.byte	0x04, 0x11
        /*000e*/ 	.short	(.L_5 - .L_4)
	.align		4
.L_4:
        /*0010*/ 	.word	index@($__internal_0_$__cuda_sm3x_div_rn_noftz_f32_slowpath)
        /*0014*/ 	.word	0x00000028


	//----- nvinfo : EIATTR_FRAME_SIZE
	.align		4
.L_5:
        /*0018*/ 	.byte	0x04, 0x11
        /*001a*/ 	.short	(.L_7 - .L_6)
	.align		4
.L_6:
        /*001c*/ 	.word	index@(_Z7computefiffffffffffffffffffffffffffffff)
        /*0020*/ 	.word	0x00000028


	//----- nvinfo : EIATTR_MIN_STACK_SIZE
	.align		4
.L_7:
        /*0024*/ 	.byte	0x04, 0x12
        /*0026*/ 	.short	(.L_9 - .L_8)
	.align		4
.L_8:
        /*0028*/ 	.word	index@(_Z7computefiffffffffffffffffffffffffffffff)
        /*002c*/ 	.word	0x00000028
.L_9:


//--------------------- .nv.compat                --------------------------
	.section	.nv.compat,"",@"SHT_CUDA_COMPAT_INFO"
	.align	4
        /*0000*/ 	.byte	0x02, 0x09, 0x00, 0x00, 0x02, 0x02, 0x01, 0x00, 0x02, 0x05, 0x05, 0x00, 0x03, 0x07, 0x01, 0x01
        /*0010*/ 	.byte	0x02, 0x03, 0x00, 0x00, 0x02, 0x06, 0x01, 0x00, 0x04, 0x0b, 0x08, 0x00, 0x01, 0x00, 0x00, 0x00
        /*0020*/ 	.byte	0x00, 0x00, 0x00, 0x00


//--------------------- .nv.info._Z7computefiffffffffffffffffffffffffffffff --------------------------
	.section	.nv.info._Z7computefiffffffffffffffffffffffffffffff,"",@"SHT_CUDA_INFO"
	.sectionflags	@""
	.align	4


	//----- nvinfo : EIATTR_CUDA_API_VERSION
	.align		4
        /*0000*/ 	.byte	0x04, 0x37
        /*0002*/ 	.short	(.L_11 - .L_10)
.L_10:
        /*0004*/ 	.word	0x00000082


	//----- nvinfo : EIATTR_KPARAM_INFO
	.align		4
.L_11:
        /*0008*/ 	.byte	0x04, 0x17
        /*000a*/ 	.short	(.L_13 - .L_12)
.L_12:
        /*000c*/ 	.word	0x00000000
        /*0010*/ 	.short	0x001f
        /*0012*/ 	.short	0x007c
        /*0014*/ 	.byte	0x00, 0xf0, 0x11, 0x00


	//----- nvinfo : EIATTR_KPARAM_INFO
	.align		4
.L_13:
        /*0018*/ 	.byte	0x04, 0x17
        /*001a*/ 	.short	(.L_15 - .L_14)
.L_14:
        /*001c*/ 	.word	0x00000000
        /*0020*/ 	.short	0x001e
        /*0022*/ 	.short	0x0078
        /*0024*/ 	.byte	0x00, 0xf0, 0x11, 0x00


	//----- nvinfo : EIATTR_KPARAM_INFO
	.align		4
.L_15:
        /*0028*/ 	.byte	0x04, 0x17
        /*002a*/ 	.short	(.L_17 - .L_16)
.L_16:
        /*002c*/ 	.word	0x00000000
        /*0030*/ 	.short	0x001d
        /*0032*/ 	.short	0x0074
        /*0034*/ 	.byte	0x00, 0xf0, 0x11, 0x00


	//----- nvinfo : EIATTR_KPARAM_INFO
	.align		4
.L_17:
        /*0038*/ 	.byte	0x04, 0x17
        /*003a*/ 	.short	(.L_19 - .L_18)
.L_18:
        /*003c*/ 	.word	0x00000000
        /*0040*/ 	.short	0x001c
        /*0042*/ 	.short	0x0070
        /*0044*/ 	.byte	0x00, 0xf0, 0x11, 0x00


	//----- nvinfo : EIATTR_KPARAM_INFO
	.align		4
.L_19:
        /*0048*/ 	.byte	0x04, 0x17
        /*004a*/ 	.short	(.L_21 - .L_20)
.L_20:
        /*004c*/ 	.word	0x00000000
        /*0050*/ 	.short	0x001b
        /*0052*/ 	.short	0x006c
        /*0054*/ 	.byte	0x00, 0xf0, 0x11, 0x00


	//----- nvinfo : EIATTR_KPARAM_INFO
	.align		4
.L_21:
        /*0058*/ 	.byte	0x04, 0x17
        /*005a*/ 	.short	(.L_23 - .L_22)
.L_22:
        /*005c*/ 	.word	0x00000000
        /*0060*/ 	.short	0x001a
        /*0062*/ 	.short	0x0068
        /*0064*/ 	.byte	0x00, 0xf0, 0x11, 0x00


	//----- nvinfo : EIATTR_KPARAM_INFO
	.align		4
.L_23:
        /*0068*/ 	.byte	0x04, 0x17
        /*006a*/ 	.short	(.L_25 - .L_24)
.L_24:
        /*006c*/ 	.word	0x00000000
        /*0070*/ 	.short	0x0019
        /*0072*/ 	.short	0x0064
        /*0074*/ 	.byte	0x00, 0xf0, 0x11, 0x00


	//----- nvinfo : EIATTR_KPARAM_INFO
	.align		4
.L_25:
        /*0078*/ 	.byte	0x04, 0x17
        /*007a*/ 	.short	(.L_27 - .L_26)
.L_26:
        /*007c*/ 	.word	0x00000000
        /*0080*/ 	.short	0x0018
        /*0082*/ 	.short	0x0060
        /*0084*/ 	.byte	0x00, 0xf0, 0x11, 0x00


	//----- nvinfo : EIATTR_KPARAM_INFO
	.align		4
.L_27:
        /*0088*/ 	.byte	0x04, 0x17
        /*008a*/ 	.short	(.L_29 - .L_28)
.L_28:
        /*008c*/ 	.word	0x00000000
        /*0090*/ 	.short	0x0017
        /*0092*/ 	.short	0x005c
        /*0094*/ 	.byte	0x00, 0xf0, 0x11, 0x00


	//----- nvinfo : EIATTR_KPARAM_INFO
	.align		4
.L_29:
        /*0098*/ 	.byte	0x04, 0x17
        /*009a*/ 	.short	(.L_31 - .L_30)
.L_30:
        /*009c*/ 	.word	0x00000000
        /*00a0*/ 	.short	0x0016
        /*00a2*/ 	.short	0x0058
        /*00a4*/ 	.byte	0x00, 0xf0, 0x11, 0x00


	//----- nvinfo : EIATTR_KPARAM_INFO
	.align		4
.L_31:
        /*00a8*/ 	.byte	0x04, 0x17
        /*00aa*/ 	.short	(.L_33 - .L_32)
.L_32:
        /*00ac*/ 	.word	0x00000000
        /*00b0*/ 	.short	0x0015
        /*00b2*/ 	.short	0x0054
        /*00b4*/ 	.byte	0x00, 0xf0, 0x11, 0x00


	//----- nvinfo : EIATTR_KPARAM_INFO
	.align		4
.L_33:
        /*00b8*/ 	.byte	0x04, 0x17
        /*00ba*/ 	.short	(.L_35 - .L_34)
.L_34:
        /*00bc*/ 	.word	0x00000000
        /*00c0*/ 	.short	0x0014
        /*00c2*/ 	.short	0x0050
        /*00c4*/ 	.byte	0x00, 0xf0, 0x11, 0x00


	//----- nvinfo : EIATTR_KPARAM_INFO
	.align		4
.L_35:
        /*00c8*/ 	.byte	0x04, 0x17
        /*00ca*/ 	.short	(.L_37 - .L_36)
.L_36:
        /*00cc*/ 	.word	0x00000000
        /*00d0*/ 	.short	0x0013
        /*00d2*/ 	.short	0x004c
        /*00d4*/ 	.byte	0x00, 0xf0, 0x11, 0x00


	//----- nvinfo : EIATTR_KPARAM_INFO
	.align		4
.L_37:
        /*00d8*/ 	.byte	0x04, 0x17
        /*00da*/ 	.short	(.L_39 - .L_38)
.L_38:
        /*00dc*/ 	.word	0x00000000
        /*00e0*/ 	.short	0x0012
        /*00e2*/ 	.short	0x0048
        /*00e4*/ 	.byte	0x00, 0xf0, 0x11, 0x00


	//----- nvinfo : EIATTR_KPARAM_INFO
	.align		4
.L_39:
        /*00e8*/ 	.byte	0x04, 0x17
        /*00ea*/ 	.short	(.L_41 - .L_40)
.L_40:
        /*00ec*/ 	.word	0x00000000
        /*00f0*/ 	.short	0x0011
        /*00f2*/ 	.short	0x0044
        /*00f4*/ 	.byte	0x00, 0xf0, 0x11, 0x00


	//----- nvinfo : EIATTR_KPARAM_INFO
	.align		4
.L_41:
        /*00f8*/ 	.byte	0x04, 0x17
        /*00fa*/ 	.short	(.L_43 - .L_42)
.L_42:
        /*00fc*/ 	.word	0x00000000
        /*0100*/ 	.short	0x0010
        /*0102*/ 	.short	0x0040
        /*0104*/ 	.byte	0x00, 0xf0, 0x11, 0x00


	//----- nvinfo : EIATTR_KPARAM_INFO
	.align		4
.L_43:
        /*0108*/ 	.byte	0x04, 0x17
        /*010a*/ 	.short	(.L_45 - .L_44)
.L_44:
        /*010c*/ 	.word	0x00000000
        /*0110*/ 	.short	0x000f
        /*0112*/ 	.short	0x003c
        /*0114*/ 	.byte	0x00, 0xf0, 0x11, 0x00


	//----- nvinfo : EIATTR_KPARAM_INFO
	.align		4
.L_45:
        /*0118*/ 	.byte	0x04, 0x17
        /*011a*/ 	.short	(.L_47 - .L_46)
.L_46:
        /*011c*/ 	.word	0x00000000
        /*0120*/ 	.short	0x000e
        /*0122*/ 	.short	0x0038
        /*0124*/ 	.byte	0x00, 0xf0, 0x11, 0x00


	//----- nvinfo : EIATTR_KPARAM_INFO
	.align		4
.L_47:
        /*0128*/ 	.byte	0x04, 0x17
        /*012a*/ 	.short	(.L_49 - .L_48)
.L_48:
        /*012c*/ 	.word	0x00000000
        /*0130*/ 	.short	0x000d
        /*0132*/ 	.short	0x0034
        /*0134*/ 	.byte	0x00, 0xf0, 0x11, 0x00


	//----- nvinfo : EIATTR_KPARAM_INFO
	.align		4
.L_49:
        /*0138*/ 	.byte	0x04, 0x17
        /*013a*/ 	.short	(.L_51 - .L_50)
.L_50:
        /*013c*/ 	.word	0x00000000
        /*0140*/ 	.short	0x000c
        /*0142*/ 	.short	0x0030
        /*0144*/ 	.byte	0x00, 0xf0, 0x11, 0x00


	//----- nvinfo : EIATTR_KPARAM_INFO
	.align		4
.L_51:
        /*0148*/ 	.byte	0x04, 0x17
        /*014a*/ 	.short	(.L_53 - .L_52)
.L_52:
        /*014c*/ 	.word	0x00000000
        /*0150*/ 	.short	0x000b
        /*0152*/ 	.short	0x002c
        /*0154*/ 	.byte	0x00, 0xf0, 0x11, 0x00


	//----- nvinfo : EIATTR_KPARAM_INFO
	.align		4
.L_53:
        /*0158*/ 	.byte	0x04, 0x17
        /*015a*/ 	.short	(.L_55 - .L_54)
.L_54:
        /*015c*/ 	.word	0x00000000
        /*0160*/ 	.short	0x000a
        /*0162*/ 	.short	0x0028
        /*0164*/ 	.byte	0x00, 0xf0, 0x11, 0x00


	//----- nvinfo : EIATTR_KPARAM_INFO
	.align		4
.L_55:
        /*0168*/ 	.byte	0x04, 0x17
        /*016a*/ 	.short	(.L_57 - .L_56)
.L_56:
        /*016c*/ 	.word	0x00000000
        /*0170*/ 	.short	0x0009
        /*0172*/ 	.short	0x0024
        /*0174*/ 	.byte	0x00, 0xf0, 0x11, 0x00


	//----- nvinfo : EIATTR_KPARAM_INFO
	.align		4
.L_57:
        /*0178*/ 	.byte	0x04, 0x17
        /*017a*/ 	.short	(.L_59 - .L_58)
.L_58:
        /*017c*/ 	.word	0x00000000
        /*0180*/ 	.short	0x0008
        /*0182*/ 	.short	0x0020
        /*0184*/ 	.byte	0x00, 0xf0, 0x11, 0x00


	//----- nvinfo : EIATTR_KPARAM_INFO
	.align		4
.L_59:
        /*0188*/ 	.byte	0x04, 0x17
        /*018a*/ 	.short	(.L_61 - .L_60)
.L_60:
        /*018c*/ 	.word	0x00000000
        /*0190*/ 	.short	0x0007
        /*0192*/ 	.short	0x001c
        /*0194*/ 	.byte	0x00, 0xf0, 0x11, 0x00


	//----- nvinfo : EIATTR_KPARAM_INFO
	.align		4
.L_61:
        /*0198*/ 	.byte	0x04, 0x17
        /*019a*/ 	.short	(.L_63 - .L_62)
.L_62:
        /*019c*/ 	.word	0x00000000
        /*01a0*/ 	.short	0x0006
        /*01a2*/ 	.short	0x0018
        /*01a4*/ 	.byte	0x00, 0xf0, 0x11, 0x00


	//----- nvinfo : EIATTR_KPARAM_INFO
	.align		4
.L_63:
        /*01a8*/ 	.byte	0x04, 0x17
        /*01aa*/ 	.short	(.L_65 - .L_64)
.L_64:
        /*01ac*/ 	.word	0x00000000
        /*01b0*/ 	.short	0x0005
        /*01b2*/ 	.short	0x0014
        /*01b4*/ 	.byte	0x00, 0xf0, 0x11, 0x00


	//----- nvinfo : EIATTR_KPARAM_INFO
	.align		4
.L_65:
        /*01b8*/ 	.byte	0x04, 0x17
        /*01ba*/ 	.short	(.L_67 - .L_66)
.L_66:
        /*01bc*/ 	.word	0x00000000
        /*01c0*/ 	.short	0x0004
        /*01c2*/ 	.short	0x0010
        /*01c4*/ 	.byte	0x00, 0xf0, 0x11, 0x00


	//----- nvinfo : EIATTR_KPARAM_INFO
	.align		4
.L_67:
        /*01c8*/ 	.byte	0x04, 0x17
        /*01ca*/ 	.short	(.L_69 - .L_68)
.L_68:
        /*01cc*/ 	.word	0x00000000
        /*01d0*/ 	.short	0x0003
        /*01d2*/ 	.short	0x000c
        /*01d4*/ 	.byte	0x00, 0xf0, 0x11, 0x00


	//----- nvinfo : EIATTR_KPARAM_INFO
	.align		4
.L_69:
        /*01d8*/ 	.byte	0x04, 0x17
        /*01da*/ 	.short	(.L_71 - .L_70)
.L_70:
        /*01dc*/ 	.word	0x00000000
        /*01e0*/ 	.short	0x0002
        /*01e2*/ 	.short	0x0008
        /*01e4*/ 	.byte	0x00, 0xf0, 0x11, 0x00


	//----- nvinfo : EIATTR_KPARAM_INFO
	.align		4
.L_71:
        /*01e8*/ 	.byte	0x04, 0x17
        /*01ea*/ 	.short	(.L_73 - .L_72)
.L_72:
        /*01ec*/ 	.word	0x00000000
        /*01f0*/ 	.short	0x0001
        /*01f2*/ 	.short	0x0004
        /*01f4*/ 	.byte	0x00, 0xf0, 0x11, 0x00


	//----- nvinfo : EIATTR_KPARAM_INFO
	.align		4
.L_73:
        /*01f8*/ 	.byte	0x04, 0x17
        /*01fa*/ 	.short	(.L_75 - .L_74)
.L_74:
        /*01fc*/ 	.word	0x00000000
        /*0200*/ 	.short	0x0000
        /*0202*/ 	.short	0x0000
        /*0204*/ 	.byte	0x00, 0xf0, 0x11, 0x00


	//----- nvinfo : EIATTR_SPARSE_MMA_MASK
	.align		4
.L_75:
        /*0208*/ 	.byte	0x03, 0x50
        /*020a*/ 	.short	0x0000


	//----- nvinfo : EIATTR_MAXREG_COUNT
	.align		4
        /*020c*/ 	.byte	0x03, 0x1b
        /*020e*/ 	.short	0x00ff


	//----- nvinfo : EIATTR_EXTERNS
	.align		4
        /*0210*/ 	.byte	0x04, 0x0f
        /*0212*/ 	.short	(.L_77 - .L_76)


	//   ....[0]....
	.align		4
.L_76:
        /*0214*/ 	.word	index@(vprintf)


	//----- nvinfo : EIATTR_MERCURY_ISA_VERSION
	.align		4
.L_77:
        /*0218*/ 	.byte	0x03, 0x5f
        /*021a*/ 	.short	0x0101


	//----- nvinfo : EIATTR_VRC_CTA_INIT_COUNT
	.align		4
        /*021c*/ 	.byte	0x02, 0x4a
	.zero		1
	.zero		1


	//----- nvinfo : EIATTR_SYSCALL_OFFSETS
	.align		4
        /*0220*/ 	.byte	0x04, 0x46
        /*0222*/ 	.short	(.L_79 - .L_78)


	//   ....[0]....
.L_78:
        /*0224*/ 	.word	0x00002c40


	//----- nvinfo : EIATTR_EXIT_INSTR_OFFSETS
	.align		4
.L_79:
        /*0228*/ 	.byte	0x04, 0x1c
        /*022a*/ 	.short	(.L_81 - .L_80)


	//   ....[0]....
.L_80:
        /*022c*/ 	.word	0x00002c50


	//----- nvinfo : EIATTR_CRS_STACK_SIZE
	.align		4
.L_81:
        /*0230*/ 	.byte	0x04, 0x1e
        /*0232*/ 	.short	(.L_83 - .L_82)
.L_82:
        /*0234*/ 	.word	0x00000000


	//----- nvinfo : EIATTR_CBANK_PARAM_SIZE
	.align		4
.L_83:
        /*0238*/ 	.byte	0x03, 0x19
        /*023a*/ 	.short	0x0080


	//----- nvinfo : EIATTR_PARAM_CBANK
	.align		4
        /*023c*/ 	.byte	0x04, 0x0a
        /*023e*/ 	.short	(.L_85 - .L_84)
	.align		4
.L_84:
        /*0240*/ 	.word	index@(.nv.constant0._Z7computefiffffffffffffffffffffffffffffff)
        /*0244*/ 	.short	0x0380
        /*0246*/ 	.short	0x0080


	//----- nvinfo : EIATTR_SW_WAR
	.align		4
.L_85:
        /*0248*/ 	.byte	0x04, 0x36
        /*024a*/ 	.short	(.L_87 - .L_86)
.L_86:
        /*024c*/ 	.word	0x00000008
.L_87:


//--------------------- .nv.callgraph             --------------------------
	.section	.nv.callgraph,"",@"SHT_CUDA_CALLGRAPH"
	.align	4
	.sectionentsize	8
	.align		4
        /*0000*/ 	.word	0x00000000
	.align		4
        /*0004*/ 	.word	0xffffffff
	.align		4
        /*0008*/ 	.word	index@(_Z7computefiffffffffffffffffffffffffffffff)
	.align		4
        /*000c*/ 	.word	index@(vprintf)
	.align		4
        /*0010*/ 	.word	0x00000000
	.align		4
        /*0014*/ 	.word	0xfffffffe
	.align		4
        /*0018*/ 	.word	0x00000000
	.align		4
        /*001c*/ 	.word	0xfffffffd
	.align		4
        /*0020*/ 	.word	0x00000000
	.align		4
        /*0024*/ 	.word	0xfffffffc


//--------------------- .nv.constant4             --------------------------
	.section	.nv.constant4,"a",@progbits
	.align	8
	.align		8
.nv.constant4:
        /*0000*/ 	.dword	vprintf
	.align		8
        /*0008*/ 	.dword	$str
	.align		8
        /*0010*/ 	.dword	__cudart_i2opi_f


//--------------------- .text._Z7computefiffffffffffffffffffffffffffffff --------------------------
	.section	.text._Z7computefiffffffffffffffffffffffffffffff,"ax",@progbits
	.align	128
        .global         _Z7computefiffffffffffffffffffffffffffffff
        .type           _Z7computefiffffffffffffffffffffffffffffff,@function
        .size           _Z7computefiffffffffffffffffffffffffffffff,(.L_x_42 - _Z7computefiffffffffffffffffffffffffffffff)
        .other          _Z7computefiffffffffffffffffffffffffffffff,@"STO_CUDA_ENTRY STV_DEFAULT"
_Z7computefiffffffffffffffffffffffffffffff:
.text._Z7computefiffffffffffffffffffffffffffffff:
[----:B------:R-:W0:Y:S08]  /*0000*/  LDC R1, c[0x0][0x37c] ;  /* 0x0000df00ff017b82 */ /* 0x000e300000000800 */
[----:B------:R-:W1:Y:S01]  /*0010*/  LDC R0, c[0x0][0x380] ;  /* 0x0000e000ff007b82 */ /* 0x000e620000000800 */
[----:B------:R-:W2:Y:S01]  /*0020*/  LDCU UR4, c[0x0][0x380] ;  /* 0x00007000ff0477ac */ /* 0x000ea20008000800 */
[----:B0-----:R-:W-:Y:S01]  /*0030*/  IADD3 R1, PT, PT, R1, -0x28, RZ ;  /* 0xffffffd801017810 */ /* 0x001fe20007ffe0ff */
[----:B------:R-:W0:Y:S05]  /*0040*/  LDCU UR6, c[0x0][0x2fc] ;  /* 0x00005f80ff0677ac */ /* 0x000e2a0008000800 */
[----:B------:R-:W3:Y:S01]  /*0050*/  LDC R6, c[0x0][0x2f8] ;  /* 0x0000be00ff067b82 */ /* 0x000ee20000000800 */
[----:B-1----:R-:W-:-:S02]  /*0060*/  FSETP.NEU.AND P0, PT, R0, 1.50459999897569475547e+34, PT ;  /* 0x783974ce0000780b */ /* 0x002fc40003f0d000 */
[----:B--2---:R-:W-:-:S11]  /*0070*/  MOV R0, UR4 ;  /* 0x0000000400007c02 */ /* 0x004fd60008000f00 */
[----:B0-----:R-:W-:Y:S05]  /*0080*/  @P0 BRA `(.L_x_0) ;  /* 0x0000002800c40947 */ /* 0x001fea0003800000 */
[----:B------:R-:W0:Y:S01]  /*0090*/  LDCU UR4, c[0x0][0x384] ;  /* 0x00007080ff0477ac */ /* 0x000e220008000800 */
[----:B------:R-:W-:Y:S01]  /*00a0*/  MOV R0, 0xff800000 ;  /* 0xff80000000007802 */ /* 0x000fe20000000f00 */
[----:B0-----:R-:W-:-:S09]  /*00b0*/  UISETP.GE.AND UP0, UPT, UR4, 0x1, UPT ;  /* 0x000000010400788c */ /* 0x001fd2000bf06270 */
[----:B------:R-:W-:Y:S05]  /*00c0*/  BRA.U !UP0, `(.L_x_1) ;  /* 0x0000000108907547 */ /* 0x000fea000b800000 */
[----:B------:R-:W0:Y:S02]  /*00d0*/  LDC.64 R8, c[0x0][0x390] ;  /* 0x0000e400ff087b82 */ /* 0x000e240000000a00 */
[----:B0-----:R-:W0:Y:S08]  /*00e0*/  MUFU.RCP R0, R9 ;  /* 0x0000000900007308 */ /* 0x001e300000001000 */
[----:B------:R-:W1:Y:S01]  /*00f0*/  FCHK P0, R8, R9 ;  /* 0x0000000908007302 */ /* 0x000e620000000000 */
[----:B0-----:R-:W-:-:S04]  /*0100*/  FFMA R3, R0, -R9, 1 ;  /* 0x3f80000000037423 */ /* 0x001fc80000000809 */
[----:B------:R-:W-:-:S04]  /*0110*/  FFMA R3, R0, R3, R0 ;  /* 0x0000000300037223 */ /* 0x000fc80000000000 */
[----:B------:R-:W-:-:S04]  /*0120*/  FFMA R5, R3, R8, RZ ;  /* 0x0000000803057223 */ /* 0x000fc800000000ff */
[----:B------:R-:W-:-:S04]  /*0130*/  FFMA R0, R5, -R9, R8 ;  /* 0x8000000905007223 */ /* 0x000fc80000000008 */
[----:B------:R-:W-:Y:S01]  /*0140*/  FFMA R0, R3, R0, R5 ;  /* 0x0000000003007223 */ /* 0x000fe20000000005 */
[----:B-1----:R-:W-:Y:S06]  /*0150*/  @!P0 BRA `(.L_x_2) ;  /* 0x0000000000188947 */ /* 0x002fec0003800000 */
[----:B------:R-:W0:Y:S01]  /*0160*/  LDCU.64 UR4, c[0x0][0x390] ;  /* 0x00007200ff0477ac */ /* 0x000e220008000a00 */
[----:B------:R-:W-:Y:S02]  /*0170*/  MOV R8, 0x1b0 ;  /* 0x000001b000087802 */ /* 0x000fe40000000f00 */
[----:B0-----:R-:W-:Y:S02]  /*0180*/  MOV R2, UR4 ;  /* 0x0000000400027c02 */ /* 0x001fe40008000f00 */
[----:B------:R-:W-:-:S07]  /*0190*/  MOV R3, UR5 ;  /* 0x0000000500037c02 */ /* 0x000fce0008000f00 */
[----:B---3--:R-:W-:Y:S05]  /*01a0*/  CALL.REL.NOINC `($__internal_0_$__cuda_sm3x_div_rn_noftz_f32_slowpath) ;  /* 0x0000002800ac7944 */ /* 0x008fea0003c00000 */
[----:B------:R-:W-:-:S07]  /*01b0*/  MOV R0, R2 ;  /* 0x0000000200007202 */ /* 0x000fce0000000f00 */
.L_x_2:
[----:B------:R-:W0:Y:S08]  /*01c0*/  LDC.64 R8, c[0x0][0x398] ;  /* 0x0000e600ff087b82 */ /* 0x000e300000000a00 */
[----:B------:R-:W1:Y:S01]  /*01d0*/  LDC R4, c[0x0][0x38c] ;  /* 0x0000e300ff047b82 */ /* 0x000e620000000800 */
[----:B0-----:R-:W0:Y:S08]  /*01e0*/  MUFU.RCP R2, R9 ;  /* 0x0000000900027308 */ /* 0x001e300000001000 */
[----:B------:R-:W2:Y:S01]  /*01f0*/  FCHK P0, R8, R9 ;  /* 0x0000000908007302 */ /* 0x000ea20000000000 */
[----:B-1----:R-:W-:-:S04]  /*0200*/  FADD R4, R4, -1.83220006269047159368e+36 ;  /* 0xfbb06f3804047421 */ /* 0x002fc80000000000 */
[----:B------:R-:W-:Y:S01]  /*0210*/  FADD R4, R4, -1.41679999300620744495e+35 ;  /* 0xf9da4ae804047421 */ /* 0x000fe20000000000 */
[----:B0-----:R-:W-:-:S04]  /*0220*/  FFMA R3, R2, -R9, 1 ;  /* 0x3f80000002037423 */ /* 0x001fc80000000809 */
[----:B------:R-:W-:-:S04]  /*0230*/  FFMA R3, R2, R3, R2 ;  /* 0x0000000302037223 */ /* 0x000fc80000000002 */
[----:B------:R-:W-:-:S04]  /*0240*/  FFMA R2, R3, R8, RZ ;  /* 0x0000000803027223 */ /* 0x000fc800000000ff */
[----:B------:R-:W-:-:S04]  /*0250*/  FFMA R5, R2, -R9, R8 ;  /* 0x8000000902057223 */ /* 0x000fc80000000008 */
[----:B------:R-:W-:Y:S01]  /*0260*/  FFMA R3, R3, R5, R2 ;  /* 0x0000000503037223 */ /* 0x000fe20000000002 */
[----:B--2---:R-:W-:Y:S06]  /*0270*/  @!P0 BRA `(.L_x_3) ;  /* 0x0000000000188947 */ /* 0x004fec0003800000 */
[----:B------:R-:W0:Y:S01]  /*0280*/  LDCU.64 UR4, c[0x0][0x398] ;  /* 0x00007300ff0477ac */ /* 0x000e220008000a00 */
[----:B------:R-:W-:Y:S02]  /*0290*/  MOV R8, 0x2d0 ;  /* 0x000002d000087802 */ /* 0x000fe40000000f00 */
[----:B0-----:R-:W-:Y:S02]  /*02a0*/  MOV R2, UR4 ;  /* 0x0000000400027c02 */ /* 0x001fe40008000f00 */
[----:B------:R-:W-:-:S07]  /*02b0*/  MOV R3, UR5 ;  /* 0x0000000500037c02 */ /* 0x000fce0008000f00 */
[----:B---3--:R-:W-:Y:S05]  /*02c0*/  CALL.REL.NOINC `($__internal_0_$__cuda_sm3x_div_rn_noftz_f32_slowpath) ;  /* 0x0000002800647944 */ /* 0x008fea0003c00000 */
[----:B------:R-:W-:-:S07]  /*02d0*/  MOV R3, R2 ;  /* 0x0000000200037202 */ /* 0x000fce0000000f00 */
.L_x_3:
[----:B------:R-:W-:-:S06]  /*02e0*/  FADD R3, R3, R0 ;  /* 0x0000000003037221 */ /* 0x000fcc0000000000 */
[----:B------:R-:W0:Y:S02]  /*02f0*/  FRND.CEIL R3, R3 ;  /* 0x0000000300037307 */ /* 0x000e240000209000 */
[----:B0-----:R-:W-:-:S07]  /*0300*/  FMUL R0, R3, R4 ;  /* 0x0000000403007220 */ /* 0x001fce0000400000 */
.L_x_1:
[----:B------:R-:W0:Y:S01]  /*0310*/  LDC.64 R4, c[0x0][0x3a0] ;  /* 0x0000e800ff047b82 */ /* 0x000e220000000a00 */
[----:B------:R-:W1:Y:S01]  /*0320*/  LDCU UR4, c[0x0][0x3a8] ;  /* 0x00007500ff0477ac */ /* 0x000e620008000800 */
[----:B------:R-:W-:Y:S02]  /*0330*/  HFMA2 R10, -RZ, RZ, 1.875, 0 ;  /* 0x3f800000ff0a7431 */ /* 0x000fe400000001ff */
[----:B------:R-:W-:Y:S01]  /*0340*/  IMAD.MOV.U32 R8, RZ, RZ, 0x3c80f082 ;  /* 0x3c80f082ff087424 */ /* 0x000fe200078e00ff */
[----:B------:R-:W-:Y:S01]  /*0350*/  BSSY.RECONVERGENT B0, `(.L_x_4) ;  /* 0x00000de000007945 */ /* 0x000fe20003800200 */
[----:B0-----:R-:W-:-:S04]  /*0360*/  FADD R5, R5, 1.7751648946066782654e-41 ;  /* 0x0000317c05057421 */ /* 0x001fc80000000000 */
[----:B-1----:R-:W-:-:S04]  /*0370*/  FADD R5, R5, UR4 ;  /* 0x0000000405057e21 */ /* 0x002fc80008000000 */
[C---:B------:R-:W-:Y:S01]  /*0380*/  FMUL R2, |R5|.reuse, 2.8853900432586669922 ;  /* 0x4038aa3b05027820 */ /* 0x040fe20000400200 */
[C---:B------:R-:W-:Y:S01]  /*0390*/  FMUL R9, R5.reuse, R5 ;  /* 0x0000000505097220 */ /* 0x040fe20000400000 */
[C---:B------:R-:W-:Y:S02]  /*03a0*/  FSETP.GE.AND P1, PT, |R5|.reuse, 0.60000002384185791016, PT ;  /* 0x3f19999a0500780b */ /* 0x040fe40003f26200 */
[----:B------:R-:W-:Y:S01]  /*03b0*/  FSETP.GE.AND P0, PT, |R5|, 9.010913848876953125, PT ;  /* 0x41102cb40500780b */ /* 0x000fe20003f06200 */
[----:B------:R-:W-:Y:S01]  /*03c0*/  FFMA R8, R9, R8, -0.052303962409496307373 ;  /* 0xbd563cae09087423 */ /* 0x000fe20000000008 */
[----:B------:R-:W0:Y:S02]  /*03d0*/  MUFU.EX2 R2, R2 ;  /* 0x0000000200027308 */ /* 0x000e240000000800 */
[----:B0-----:R-:W-:-:S06]  /*03e0*/  FADD R3, R2, 1 ;  /* 0x3f80000002037421 */ /* 0x001fcc0000000000 */
[----:B------:R-:W0:Y:S02]  /*03f0*/  MUFU.RCP R3, R3 ;  /* 0x0000000300037308 */ /* 0x000e240000001000 */
[----:B0-----:R-:W-:Y:S01]  /*0400*/  FFMA R7, R3, -2, R10 ;  /* 0xc000000003077823 */ /* 0x001fe2000000000a */
[----:B------:R-:W-:-:S04]  /*0410*/  FFMA R10, R9, R8, 0.1331529766321182251 ;  /* 0x3e085941090a7423 */ /* 0x000fc80000000008 */
[----:B------:R-:W-:Y:S01]  /*0420*/  FFMA R2, R9, R10, -0.33332768082618713379 ;  /* 0xbeaaa9ed09027423 */ /* 0x000fe2000000000a */
[----:B------:R-:W-:-:S03]  /*0430*/  FSEL R8, R7, 1, !P0 ;  /* 0x3f80000007087808 */ /* 0x000fc60004000000 */
[----:B------:R-:W-:Y:S01]  /*0440*/  FFMA R2, R9, R2, RZ ;  /* 0x0000000209027223 */ /* 0x000fe200000000ff */
[----:B------:R-:W-:-:S03]  /*0450*/  LOP3.LUT R3, R8, 0x80000000, R5, 0xb8, !PT ;  /* 0x8000000008037812 */ /* 0x000fc600078eb805 */
[----:B------:R-:W-:-:S04]  /*0460*/  @!P1 FFMA R3, R5, R2, R5 ;  /* 0x0000000205039223 */ /* 0x000fc80000000005 */
[----:B------:R-:W-:-:S05]  /*0470*/  FFMA R3, R3, 1.5337999782291459118e-37, R4 ;  /* 0x0250c52103037823 */ /* 0x000fca0000000004 */
[----:B------:R-:W-:-:S13]  /*0480*/  FSETP.GEU.AND P0, PT, R0, R3, PT ;  /* 0x000000030000720b */ /* 0x000fda0003f0e000 */
[----:B------:R-:W-:Y:S05]  /*0490*/  @P0 BRA `(.L_x_5) ;  /* 0x0000000c00240947 */ /* 0x000fea0003800000 */
[----:B------:R-:W0:Y:S01]  /*04a0*/  LDC R4, c[0x0][0x3c0] ;  /* 0x0000f000ff047b82 */ /* 0x000e220000000800 */
[----:B------:R-:W1:Y:S02]  /*04b0*/  LDCU UR4, c[0x0][0x3bc] ;  /* 0x00007780ff0477ac */ /* 0x000e640008000800 */
[----:B-1----:R-:W-:Y:S01]  /*04c0*/  MOV R5, UR4 ;  /* 0x0000000400057c02 */ /* 0x002fe20008000f00 */
[----:B0-----:R-:W0:Y:S08]  /*04d0*/  MUFU.RCP R0, R4 ;  /* 0x0000000400007308 */ /* 0x001e300000001000 */
[----:B------:R-:W1:Y:S01]  /*04e0*/  FCHK P0, R5, R4 ;  /* 0x0000000405007302 */ /* 0x000e620000000000 */
[----:B0-----:R-:W-:-:S04]  /*04f0*/  FFMA R3, R0, -R4, 1 ;  /* 0x3f80000000037423 */ /* 0x001fc80000000804 */
[----:B------:R-:W-:-:S04]  /*0500*/  FFMA R0, R0, R3, R0 ;  /* 0x0000000300007223 */ /* 0x000fc80000000000 */
[----:B------:R-:W-:-:S04]  /*0510*/  FFMA R3, R0, UR4, RZ ;  /* 0x0000000400037c23 */ /* 0x000fc800080000ff */
[----:B------:R-:W-:-:S04]  /*0520*/  FFMA R2, R3, -R4, UR4 ;  /* 0x0000000403027e23 */ /* 0x000fc80008000804 */
[----:B------:R-:W-:Y:S01]  /*0530*/  FFMA R0, R0, R2, R3 ;  /* 0x0000000200007223 */ /* 0x000fe20000000003 */
[----:B-1----:R-:W-:Y:S06]  /*0540*/  @!P0 BRA `(.L_x_6) ;  /* 0x00000000001c8947 */ /* 0x002fec0003800000 */
[----:B------:R-:W0:Y:S01]  /*0550*/  LDCU UR4, c[0x0][0x3bc] ;  /* 0x00007780ff0477ac */ /* 0x000e220008000800 */
[----:B------:R-:W-:Y:S01]  /*0560*/  MOV R8, 0x5b0 ;  /* 0x000005b000087802 */ /* 0x000fe20000000f00 */
[----:B------:R-:W1:Y:S01]  /*0570*/  LDCU UR5, c[0x0][0x3c0] ;  /* 0x00007800ff0577ac */ /* 0x000e620008000800 */
[----:B0-----:R-:W-:Y:S02]  /*0580*/  MOV R2, UR4 ;  /* 0x0000000400027c02 */ /* 0x001fe40008000f00 */
[----:B-1----:R-:W-:-:S07]  /*0590*/  MOV R3, UR5 ;  /* 0x0000000500037c02 */ /* 0x002fce0008000f00 */
[----:B---3--:R-:W-:Y:S05]  /*05a0*/  CALL.REL.NOINC `($__internal_0_$__cuda_sm3x_div_rn_noftz_f32_slowpath) ;  /* 0x0000002400ac7944 */ /* 0x008fea0003c00000 */
[----:B------:R-:W-:-:S07]  /*05b0*/  MOV R0, R2 ;  /* 0x0000000200007202 */ /* 0x000fce0000000f00 */
.L_x_6:
[----:B------:R-:W0:Y:S01]  /*05c0*/  LDC R3, c[0x0][0x3c8] ;  /* 0x0000f200ff037b82 */ /* 0x000e220000000800 */
[----:B------:R-:W0:Y:S01]  /*05d0*/  LDCU UR4, c[0x0][0x3c4] ;  /* 0x00007880ff0477ac */ /* 0x000e220008000800 */
[----:B------:R-:W-:Y:S01]  /*05e0*/  BSSY.RECONVERGENT B1, `(.L_x_7) ;  /* 0x000004b000017945 */ /* 0x000fe20003800200 */
[----:B------:R-:W-:Y:S01]  /*05f0*/  HFMA2 R2, -RZ, RZ, 1.875, 0 ;  /* 0x3f800000ff027431 */ /* 0x000fe200000001ff */
[----:B------:R-:W1:Y:S01]  /*0600*/  LDCU UR5, c[0x0][0x3b8] ;  /* 0x00007700ff0577ac */ /* 0x000e620008000800 */
[----:B------:R-:W2:Y:S01]  /*0610*/  LDCU UR7, c[0x0][0x3b4] ;  /* 0x00007680ff0777ac */ /* 0x000ea20008000800 */
[----:B0-----:R-:W-:-:S04]  /*0620*/  FADD R3, R3, UR4 ;  /* 0x0000000403037e21 */ /* 0x001fc80008000000 */
[----:B------:R-:W-:-:S04]  /*0630*/  FADD R0, -R3, R0 ;  /* 0x0000000003007221 */ /* 0x000fc80000000100 */
[----:B-1----:R-:W-:-:S04]  /*0640*/  FADD R0, |R0|, UR5 ;  /* 0x0000000500007e21 */ /* 0x002fc80008000200 */
[----:B--2---:R-:W-:-:S05]  /*0650*/  FMUL R0, R0, UR7 ;  /* 0x0000000700007c20 */ /* 0x004fca0008400000 */
[----:B------:R-:W-:-:S13]  /*0660*/  FSETP.NEU.AND P0, PT, R0, 1, PT ;  /* 0x3f8000000000780b */ /* 0x000fda0003f0d000 */
[----:B------:R-:W-:Y:S05]  /*0670*/  @!P0 BRA `(.L_x_8) ;  /* 0x0000000400048947 */ /* 0x000fea0003800000 */
[----:B------:R-:W-:-:S13]  /*0680*/  FSETP.NAN.AND P0, PT, |R0|, |R0|, PT ;  /* 0x400000000000720b */ /* 0x000fda0003f08200 */
[----:B------:R-:W-:Y:S01]  /*0690*/  @P0 FADD R2, R0, 1.39759999855882565390e+36 ;  /* 0x7b86958000020421 */ /* 0x000fe20000000000 */
[----:B------:R-:W-:Y:S06]  /*06a0*/  @P0 BRA `(.L_x_8) ;  /* 0x0000000000f80947 */ /* 0x000fec0003800000 */
[C---:B------:R-:W-:Y:S01]  /*06b0*/  FMUL R3, |R0|.reuse, 16777216 ;  /* 0x4b80000000037820 */ /* 0x040fe20000400200 */
[----:B------:R-:W-:Y:S01]  /*06c0*/  FSETP.GEU.AND P0, PT, |R0|, 1.175494350822287508e-38, PT ;  /* 0x008000000000780b */ /* 0x000fe20003f0e200 */
[----:B------:R-:W-:-:S03]  /*06d0*/  IMAD.MOV.U32 R10, RZ, RZ, 0x3a2c32e4 ;  /* 0x3a2c32e4ff0a7424 */ /* 0x000fc600078e00ff */
[----:B------:R-:W-:-:S04]  /*06e0*/  FSEL R3, R3, |R0|, !P0 ;  /* 0x4000000003037208 */ /* 0x000fc80004000000 */
[----:B------:R-:W-:-:S04]  /*06f0*/  IADD3 R2, PT, PT, R3, -0x3f3504f3, RZ ;  /* 0xc0cafb0d03027810 */ /* 0x000fc80007ffe0ff */
[----:B------:R-:W-:-:S04]  /*0700*/  LOP3.LUT R2, R2, 0xff800000, RZ, 0xc0, !PT ;  /* 0xff80000002027812 */ /* 0x000fc800078ec0ff */
[-C--:B------:R-:W-:Y:S02]  /*0710*/  IADD3 R3, PT, PT, R3, -R2.reuse, RZ ;  /* 0x8000000203037210 */ /* 0x080fe40007ffe0ff */
[----:B------:R-:W-:-:S03]  /*0720*/  I2FP.F32.S32 R2, R2 ;  /* 0x0000000200027245 */ /* 0x000fc60000201400 */
[C---:B------:R-:W-:Y:S01]  /*0730*/  FADD R5, R3.reuse, 1 ;  /* 0x3f80000003057421 */ /* 0x040fe20000000000 */
[----:B------:R-:W-:Y:S01]  /*0740*/  FADD R4, R3, -1 ;  /* 0xbf80000003047421 */ /* 0x000fe20000000000 */
[----:B------:R-:W-:Y:S02]  /*0750*/  FSEL R3, RZ, -24, P0 ;  /* 0xc1c00000ff037808 */ /* 0x000fe40000000000 */
[----:B------:R-:W-:Y:S01]  /*0760*/  FSETP.NEU.AND P0, PT, |R0|, +INF , PT ;  /* 0x7f8000000000780b */ /* 0x000fe20003f0d200 */
[----:B------:R-:W-:Y:S01]  /*0770*/  FADD R8, R4, R4 ;  /* 0x0000000404087221 */ /* 0x000fe20000000000 */
[----:B------:R-:W0:Y:S01]  /*0780*/  MUFU.RCP R5, R5 ;  /* 0x0000000500057308 */ /* 0x000e220000001000 */
[----:B------:R-:W-:Y:S01]  /*0790*/  FFMA R2, R2, 1.1920928955078125e-07, R3 ;  /* 0x3400000002027823 */ /* 0x000fe20000000003 */
[----:B------:R-:W-:-:S13]  /*07a0*/  FSETP.NEU.AND P0, PT, R0, RZ, P0 ;  /* 0x000000ff0000720b */ /* 0x000fda000070d000 */
[----:B------:R-:W-:Y:S01]  /*07b0*/  @!P0 FADD R0, R0, R0 ;  /* 0x0000000000008221 */ /* 0x000fe20000000000 */
[----:B0-----:R-:W-:-:S04]  /*07c0*/  FMUL R7, R5, R8 ;  /* 0x0000000805077220 */ /* 0x001fc80000400000 */
[----:B------:R-:W-:Y:S01]  /*07d0*/  FADD R8, R4, -R7 ;  /* 0x8000000704087221 */ /* 0x000fe20000000000 */
[CC--:B------:R-:W-:Y:S01]  /*07e0*/  FMUL R3, R7.reuse, R7.reuse ;  /* 0x0000000707037220 */ /* 0x0c0fe20000400000 */
[----:B------:R-:W-:Y:S02]  /*07f0*/  FFMA R11, R7, 1.4426950216293334961, R2 ;  /* 0x3fb8aa3b070b7823 */ /* 0x000fe40000000002 */
[----:B------:R-:W-:Y:S01]  /*0800*/  FADD R9, R8, R8 ;  /* 0x0000000808097221 */ /* 0x000fe20000000000 */
[C---:B------:R-:W-:Y:S01]  /*0810*/  FFMA R8, R3.reuse, R10, 0.0032181653659790754318 ;  /* 0x3b52e7db03087423 */ /* 0x040fe2000000000a */
[----:B------:R-:W-:Y:S02]  /*0820*/  FADD R2, R2, -R11 ;  /* 0x8000000b02027221 */ /* 0x000fe40000000000 */
[----:B------:R-:W-:Y:S01]  /*0830*/  FFMA R4, R4, -R7, R9 ;  /* 0x8000000704047223 */ /* 0x000fe20000000009 */
[----:B------:R-:W-:Y:S01]  /*0840*/  FFMA R8, R3, R8, 0.018033718690276145935 ;  /* 0x3c93bb7303087423 */ /* 0x000fe20000000008 */
[----:B------:R-:W-:-:S02]  /*0850*/  FFMA R9, R7, 1.4426950216293334961, R2 ;  /* 0x3fb8aa3b07097823 */ /* 0x000fc40000000002 */
[----:B------:R-:W-:Y:S01]  /*0860*/  FMUL R4, R5, R4 ;  /* 0x0000000405047220 */ /* 0x000fe20000400000 */
[----:B------:R-:W-:-:S03]  /*0870*/  FFMA R8, R3, R8, 0.12022458761930465698 ;  /* 0x3df6384f03087423 */ /* 0x000fc60000000008 */
[----:B------:R-:W-:Y:S01]  /*0880*/  FFMA R2, R4, 1.4426950216293334961, R9 ;  /* 0x3fb8aa3b04027823 */ /* 0x000fe20000000009 */
[----:B------:R-:W-:-:S03]  /*0890*/  FMUL R8, R3, R8 ;  /* 0x0000000803087220 */ /* 0x000fc60000400000 */
[----:B------:R-:W-:Y:S01]  /*08a0*/  FFMA R5, R7, 1.9251366722983220825e-08, R2 ;  /* 0x32a55e3407057823 */ /* 0x000fe20000000002 */
[----:B------:R-:W-:-:S04]  /*08b0*/  FMUL R3, R8, 3 ;  /* 0x4040000008037820 */ /* 0x000fc80000400000 */
[----:B------:R-:W-:Y:S01]  /*08c0*/  FFMA R3, R4, R3, R5 ;  /* 0x0000000304037223 */ /* 0x000fe20000000005 */
[----:B------:R-:W-:-:S03]  /*08d0*/  MOV R5, 0x391fcb8e ;  /* 0x391fcb8e00057802 */ /* 0x000fc60000000f00 */
[----:B------:R-:W-:-:S04]  /*08e0*/  FFMA R8, R7, R8, R3 ;  /* 0x0000000807087223 */ /* 0x000fc80000000003 */
[----:B------:R-:W-:-:S04]  /*08f0*/  FADD R2, R11, R8 ;  /* 0x000000080b027221 */ /* 0x000fc80000000000 */
[----:B------:R-:W-:Y:S01]  /*0900*/  FMUL R3, R2, 1.39759999855882565390e+36 ;  /* 0x7b86958002037820 */ /* 0x000fe20000400000 */
[----:B------:R-:W-:-:S03]  /*0910*/  FADD R11, -R11, R2 ;  /* 0x000000020b0b7221 */ /* 0x000fc60000000100 */
[----:B------:R-:W0:Y:S01]  /*0920*/  FRND R4, R3 ;  /* 0x0000000300047307 */ /* 0x000e220000201000 */
[----:B------:R-:W-:Y:S01]  /*0930*/  FADD R11, R8, -R11 ;  /* 0x8000000b080b7221 */ /* 0x000fe20000000000 */
[----:B------:R-:W-:Y:S01]  /*0940*/  FFMA R2, R2, 1.39759999855882565390e+36, -R3 ;  /* 0x7b86958002027823 */ /* 0x000fe20000000803 */
[----:B------:R-:W-:-:S03]  /*0950*/  FSETP.GT.AND P2, PT, |R3|, 152, PT ;  /* 0x431800000300780b */ /* 0x000fc60003f44200 */
[----:B------:R-:W-:Y:S01]  /*0960*/  FFMA R11, R11, 1.39759999855882565390e+36, R2 ;  /* 0x7b8695800b0b7823 */ /* 0x000fe20000000002 */
[----:B0-----:R-:W-:Y:S01]  /*0970*/  FADD R2, R3, -R4 ;  /* 0x8000000403027221 */ /* 0x001fe20000000000 */
[----:B------:R-:W-:-:S03]  /*0980*/  FSETP.GT.AND P1, PT, R4, RZ, PT ;  /* 0x000000ff0400720b */ /* 0x000fc60003f24000 */
[----:B------:R-:W-:Y:S01]  /*0990*/  FADD R2, R2, R11 ;  /* 0x0000000b02027221 */ /* 0x000fe20000000000 */
[----:B------:R-:W-:Y:S02]  /*09a0*/  SEL R4, RZ, 0x83000000, P1 ;  /* 0x83000000ff047807 */ /* 0x000fe40000800000 */
[----:B------:R-:W-:Y:S01]  /*09b0*/  FSETP.GEU.AND P1, PT, R3, RZ, PT ;  /* 0x000000ff0300720b */ /* 0x000fe20003f2e000 */
[----:B------:R-:W-:-:S04]  /*09c0*/  FFMA R5, R2, R5, 0.0013391353422775864601 ;  /* 0x3aaf85ed02057423 */ /* 0x000fc80000000005 */
[C---:B------:R-:W-:Y:S02]  /*09d0*/  FFMA R7, R2.reuse, R5, 0.0096188392490148544312 ;  /* 0x3c1d985602077423 */ /* 0x040fe40000000005 */
[----:B------:R-:W0:Y:S02]  /*09e0*/  F2I.NTZ R5, R3 ;  /* 0x0000000300057305 */ /* 0x000e240000203100 */
[----:B------:R-:W-:-:S04]  /*09f0*/  FFMA R7, R2, R7, 0.055503588169813156128 ;  /* 0x3d6357bb02077423 */ /* 0x000fc80000000007 */
[----:B------:R-:W-:-:S04]  /*0a00*/  FFMA R7, R2, R7, 0.24022644758224487305 ;  /* 0x3e75fdec02077423 */ /* 0x000fc80000000007 */
[----:B------:R-:W-:Y:S01]  /*0a10*/  FFMA R9, R2, R7, 0.69314718246459960938 ;  /* 0x3f31721802097423 */ /* 0x000fe20000000007 */
[----:B------:R-:W-:-:S03]  /*0a20*/  IADD3 R7, PT, PT, R4, 0x7f000000, RZ ;  /* 0x7f00000004077810 */ /* 0x000fc60007ffe0ff */
[----:B------:R-:W-:Y:S01]  /*0a30*/  FFMA R8, R2, R9, 1 ;  /* 0x3f80000002087423 */ /* 0x000fe20000000009 */
[----:B0-----:R-:W-:Y:S02]  /*0a40*/  LEA R5, R5, -R4, 0x17 ;  /* 0x8000000405057211 */ /* 0x001fe400078eb8ff */
[----:B------:R-:W-:Y:S01]  /*0a50*/  FSEL R2, RZ, +INF , !P1 ;  /* 0x7f800000ff027808 */ /* 0x000fe20004800000 */
[----:B------:R-:W-:-:S04]  /*0a60*/  FMUL R8, R7, R8 ;  /* 0x0000000807087220 */ /* 0x000fc80000400000 */
[----:B------:R-:W-:Y:S01]  /*0a70*/  @!P2 FMUL R2, R5, R8 ;  /* 0x000000080502a220 */ /* 0x000fe20000400000 */
[----:B------:R-:W-:-:S07]  /*0a80*/  @!P0 LOP3.LUT R2, R0, 0x7fffffff, RZ, 0xc0, !PT ;  /* 0x7fffffff00028812 */ /* 0x000fce00078ec0ff */
.L_x_8:
[----:B------:R-:W-:Y:S05]  /*0a90*/  BSYNC.RECONVERGENT B1 ;  /* 0x0000000000017941 */ /* 0x000fea0003800200 */
.L_x_7:
[----:B------:R-:W0:Y:S01]  /*0aa0*/  LDCU UR4, c[0x0][0x3b0] ;  /* 0x00007600ff0477ac */ /* 0x000e220008000800 */
[----:B------:R-:W-:Y:S01]  /*0ab0*/  HFMA2 R5, -RZ, RZ, 0.890625, -0.00056934356689453125 ;  /* 0x3b2090aaff057431 */ /* 0x000fe200000001ff */
[----:B------:R-:W-:Y:S01]  /*0ac0*/  MOV R4, 0x3f6ee581 ;  /* 0x3f6ee58100047802 */ /* 0x000fe20000000f00 */
[----:B------:R-:W-:Y:S01]  /*0ad0*/  BSSY.RECONVERGENT B1, `(.L_x_9) ;  /* 0x0000025000017945 */ /* 0x000fe20003800200 */
[----:B0-----:R-:W-:Y:S01]  /*0ae0*/  FADD R2, |R2|, UR4 ;  /* 0x0000000402027e21 */ /* 0x001fe20008000200 */
[----:B------:R-:W-:Y:S02]  /*0af0*/  UMOV UR4, 0x8 ;  /* 0x0000000800047882 */ /* 0x000fe40000000000 */
[----:B------:R-:W-:Y:S01]  /*0b00*/  MOV R8, UR4 ;  /* 0x0000000400087c02 */ /* 0x000fe20008000f00 */
[----:B------:R-:W-:-:S04]  /*0b10*/  FADD R2, R2, -1.1770907100328463396e-43 ;  /* 0x8000005402027421 */ /* 0x000fc80000000000 */
[----:B------:R-:W-:-:S04]  /*0b20*/  FMUL R2, R2, -1.93980004807854090480e+34 ;  /* 0xf86f194c02027820 */ /* 0x000fc80000400000 */
[----:B------:R-:W0:Y:S01]  /*0b30*/  MUFU.RCP R3, |R2| ;  /* 0x4000000200037308 */ /* 0x000e220000001000 */
[----:B------:R-:W-:-:S04]  /*0b40*/  FSETP.GT.AND P0, PT, |R2|, 1, PT ;  /* 0x3f8000000200780b */ /* 0x000fc80003f04200 */
[----:B0-----:R-:W-:-:S05]  /*0b50*/  FSEL R3, R3, |R2|, P0 ;  /* 0x4000000203037208 */ /* 0x001fca0000000000 */
[----:B------:R-:W-:-:S04]  /*0b60*/  FMUL R0, R3, R3 ;  /* 0x0000000303007220 */ /* 0x000fc80000400000 */
[----:B------:R-:W-:-:S04]  /*0b70*/  FFMA R5, R0, R5, -0.014396979473531246185 ;  /* 0xbc6be14f00057423 */ /* 0x000fc80000000005 */
[----:B------:R-:W-:-:S04]  /*0b80*/  FFMA R5, R0, R5, 0.039849750697612762451 ;  /* 0x3d23397e00057423 */ /* 0x000fc80000000005 */
[----:B------:R-:W-:-:S04]  /*0b90*/  FFMA R5, R0, R5, -0.072529748082160949707 ;  /* 0xbd948a7a00057423 */ /* 0x000fc80000000005 */
[----:B------:R-:W-:-:S04]  /*0ba0*/  FFMA R5, R0, R5, 0.10518480092287063599 ;  /* 0x3dd76b2100057423 */ /* 0x000fc80000000005 */
[----:B------:R-:W-:-:S04]  /*0bb0*/  FFMA R5, R0, R5, -0.14171802997589111328 ;  /* 0xbe111e8800057423 */ /* 0x000fc80000000005 */
[----:B------:R-:W-:-:S04]  /*0bc0*/  FFMA R5, R0, R5, 0.19988775253295898438 ;  /* 0x3e4caf6000057423 */ /* 0x000fc80000000005 */
[----:B------:R-:W-:-:S04]  /*0bd0*/  FFMA R5, R0, R5, -0.33332940936088562012 ;  /* 0xbeaaaa2700057423 */ /* 0x000fc80000000005 */
[----:B------:R-:W-:-:S04]  /*0be0*/  FMUL R0, R0, R5 ;  /* 0x0000000500007220 */ /* 0x000fc80000400000 */
[----:B------:R-:W-:-:S04]  /*0bf0*/  FFMA R3, R3, R0, R3 ;  /* 0x0000000003037223 */ /* 0x000fc80000000003 */
[----:B------:R-:W-:Y:S01]  /*0c00*/  @P0 FFMA R3, R4, 1.6832555532455444336, -R3 ;  /* 0x3fd774eb04030823 */ /* 0x000fe20000000803 */
[----:B------:R-:W-:Y:S01]  /*0c10*/  FSETP.NAN.AND P0, PT, |R2|, |R2|, PT ;  /* 0x400000020200720b */ /* 0x000fe20003f08200 */
[----:B------:R-:W0:Y:S03]  /*0c20*/  LDC R4, c[0x0][0x3ac] ;  /* 0x0000eb00ff047b82 */ /* 0x000e260000000800 */
[----:B------:R-:W-:-:S04]  /*0c30*/  LOP3.LUT R2, R3, 0x80000000, R2, 0xb8, !PT ;  /* 0x8000000003027812 */ /* 0x000fc800078eb802 */
[----:B------:R-:W-:-:S04]  /*0c40*/  FSEL R5, R2, R3, !P0 ;  /* 0x0000000302057208 */ /* 0x000fc80004000000 */
[----:B------:R-:W1:Y:S08]  /*0c50*/  MUFU.RCP R0, R5 ;  /* 0x0000000500007308 */ /* 0x000e700000001000 */
[----:B------:R-:W2:Y:S01]  /*0c60*/  FCHK P0, -R8, R5 ;  /* 0x0000000508007302 */ /* 0x000ea20000000100 */
[----:B0-----:R-:W-:Y:S01]  /*0c70*/  FADD R4, R4, 1.42849998714670064529e+34 ;  /* 0x7830138304047421 */ /* 0x001fe20000000000 */
[----:B-1----:R-:W-:-:S04]  /*0c80*/  FFMA R3, -R5, R0, 1 ;  /* 0x3f80000005037423 */ /* 0x002fc80000000100 */
[----:B------:R-:W-:-:S04]  /*0c90*/  FFMA R0, R0, R3, R0 ;  /* 0x0000000300007223 */ /* 0x000fc80000000000 */
[----:B------:R-:W-:-:S04]  /*0ca0*/  FFMA R3, R0, -1.1210387714598536567e-44, RZ ;  /* 0x8000000800037823 */ /* 0x000fc800000000ff */
[----:B------:R-:W-:-:S04]  /*0cb0*/  FFMA R2, -R5, R3, -1.1210387714598536567e-44 ;  /* 0x8000000805027423 */ /* 0x000fc80000000103 */
[----:B------:R-:W-:Y:S01]  /*0cc0*/  FFMA R2, R0, R2, R3 ;  /* 0x0000000200027223 */ /* 0x000fe20000000003 */
[----:B--2---:R-:W-:Y:S06]  /*0cd0*/  @!P0 BRA `(.L_x_10) ;  /* 0x0000000000108947 */ /* 0x004fec0003800000 */
[----:B------:R-:W-:Y:S02]  /*0ce0*/  MOV R3, R5 ;  /* 0x0000000500037202 */ /* 0x000fe40000000f00 */
[----:B------:R-:W-:Y:S02]  /*0cf0*/  MOV R2, 0x80000008 ;  /* 0x8000000800027802 */ /* 0x000fe40000000f00 */
[----:B------:R-:W-:-:S07]  /*0d00*/  MOV R8, 0xd20 ;  /* 0x00000d2000087802 */ /* 0x000fce0000000f00 */
[----:B---3--:R-:W-:Y:S05]  /*0d10*/  CALL.REL.NOINC `($__internal_0_$__cuda_sm3x_div_rn_noftz_f32_slowpath) ;  /* 0x0000001c00d07944 */ /* 0x008fea0003c00000 */
.L_x_10:
[----:B------:R-:W-:Y:S05]  /*0d20*/  BSYNC.RECONVERGENT B1 ;  /* 0x0000000000017941 */ /* 0x000fea0003800200 */
.L_x_9:
[----:B------:R-:W0:Y:S02]  /*0d30*/  LDC R9, c[0x0][0x3cc] ;  /* 0x0000f300ff097b82 */ /* 0x000e240000000800 */
[----:B0-----:R-:W0:Y:S08]  /*0d40*/  MUFU.RCP R0, R9 ;  /* 0x0000000900007308 */ /* 0x001e300000001000 */
[----:B------:R-:W1:Y:S01]  /*0d50*/  FCHK P0, RZ, R9 ;  /* 0x00000009ff007302 */ /* 0x000e620000000000 */
[----:B0-----:R-:W-:-:S04]  /*0d60*/  FFMA R3, R0, -R9, 1 ;  /* 0x3f80000000037423 */ /* 0x001fc80000000809 */
[----:B------:R-:W-:Y:S01]  /*0d70*/  FFMA R5, R0, R3, R0 ;  /* 0x0000000300057223 */ /* 0x000fe20000000000 */
[----:B------:R-:W-:-:S03]  /*0d80*/  FADD R3, R4, -1.541428310757298778e-44 ;  /* 0x8000000b04037421 */ /* 0x000fc60000000000 */
[----:B------:R-:W-:Y:S01]  /*0d90*/  FFMA R0, RZ, R5, RZ ;  /* 0x00000005ff007223 */ /* 0x000fe200000000ff */
[----:B------:R-:W-:-:S03]  /*0da0*/  FADD R4, R3, R2 ;  /* 0x0000000203047221 */ /* 0x000fc60000000000 */
[----:B------:R-:W-:-:S04]  /*0db0*/  FFMA R7, R0, -R9, RZ ;  /* 0x8000000900077223 */ /* 0x000fc800000000ff */
[----:B------:R-:W-:Y:S01]  /*0dc0*/  FFMA R5, R5, R7, R0 ;  /* 0x0000000705057223 */ /* 0x000fe20000000000 */
[----:B-1----:R-:W-:Y:S06]  /*0dd0*/  @!P0 BRA `(.L_x_11) ;  /* 0x0000000000188947 */ /* 0x002fec0003800000 */
[----:B------:R-:W0:Y:S01]  /*0de0*/  LDCU UR4, c[0x0][0x3cc] ;  /* 0x00007980ff0477ac */ /* 0x000e220008000800 */
[----:B------:R-:W-:Y:S01]  /*0df0*/  IMAD.MOV.U32 R2, RZ, RZ, RZ ;  /* 0x000000ffff027224 */ /* 0x000fe200078e00ff */
[----:B------:R-:W-:Y:S02]  /*0e00*/  MOV R8, 0xe30 ;  /* 0x00000e3000087802 */ /* 0x000fe40000000f00 */
[----:B0-----:R-:W-:-:S07]  /*0e10*/  MOV R3, UR4 ;  /* 0x0000000400037c02 */ /* 0x001fce0008000f00 */
[----:B---3--:R-:W-:Y:S05]  /*0e20*/  CALL.REL.NOINC `($__internal_0_$__cuda_sm3x_div_rn_noftz_f32_slowpath) ;  /* 0x0000001c008c7944 */ /* 0x008fea0003c00000 */
[----:B------:R-:W-:-:S07]  /*0e30*/  MOV R5, R2 ;  /* 0x0000000200057202 */ /* 0x000fce0000000f00 */
.L_x_11:
[----:B------:R-:W-:Y:S01]  /*0e40*/  HFMA2 R0, -RZ, RZ, 6.306171417236328125e-05, 0.84765625 ;  /* 0x04223ac8ff007431 */ /* 0x000fe200000001ff */
[----:B------:R-:W-:Y:S01]  /*0e50*/  MOV R3, 0x7ac9fc3e ;  /* 0x7ac9fc3e00037802 */ /* 0x000fe20000000f00 */
[----:B------:R-:W0:Y:S04]  /*0e60*/  FCHK P0, RZ, 1.9069999509613742234e-36 ;  /* 0x04223ac8ff007902 */ /* 0x000e280000000000 */
[----:B------:R-:W-:-:S04]  /*0e70*/  FFMA R0, R3, -R0, 1 ;  /* 0x3f80000003007423 */ /* 0x000fc80000000800 */
[----:B------:R-:W-:-:S04]  /*0e80*/  FFMA R3, R0, R3, 5.24383873965848229335e+35 ;  /* 0x7ac9fc3e00037423 */ /* 0x000fc80000000003 */
[----:B------:R-:W-:-:S04]  /*0e90*/  FFMA R0, RZ, R3, RZ ;  /* 0x00000003ff007223 */ /* 0x000fc800000000ff */
[----:B------:R-:W-:-:S04]  /*0ea0*/  FFMA R2, R0, -1.9069999509613742234e-36, RZ ;  /* 0x84223ac800027823 */ /* 0x000fc800000000ff */
[----:B------:R-:W-:Y:S01]  /*0eb0*/  FFMA R0, R3, R2, R0 ;  /* 0x0000000203007223 */ /* 0x000fe20000000000 */
[----:B0-----:R-:W-:Y:S06]  /*0ec0*/  @!P0 BRA `(.L_x_12) ;  /* 0x0000000000148947 */ /* 0x001fec0003800000 */
[----:B------:R-:W-:Y:S02]  /*0ed0*/  MOV R2, RZ ;  /* 0x000000ff00027202 */ /* 0x000fe40000000f00 */
[----:B------:R-:W-:Y:S02]  /*0ee0*/  MOV R3, 0x4223ac8 ;  /* 0x04223ac800037802 */ /* 0x000fe40000000f00 */
[----:B------:R-:W-:-:S07]  /*0ef0*/  MOV R8, 0xf10 ;  /* 0x00000f1000087802 */ /* 0x000fce0000000f00 */
[----:B---3--:R-:W-:Y:S05]  /*0f00*/  CALL.REL.NOINC `($__internal_0_$__cuda_sm3x_div_rn_noftz_f32_slowpath) ;  /* 0x0000001c00547944 */ /* 0x008fea0003c00000 */
[----:B------:R-:W-:-:S07]  /*0f10*/  MOV R0, R2 ;  /* 0x0000000200007202 */ /* 0x000fce0000000f00 */
.L_x_12:
[----:B------:R-:W-:Y:S01]  /*0f20*/  MOV R3, 0x3b33710b ;  /* 0x3b33710b00037802 */ /* 0x000fe20000000f00 */
[----:B------:R-:W-:Y:S01]  /*0f30*/  FMUL R2, R0, R0 ;  /* 0x0000000000027220 */ /* 0x000fe20000400000 */
[----:B------:R-:W-:-:S03]  /*0f40*/  MOV R7, 0x42fc0000 ;  /* 0x42fc000000077802 */ /* 0x000fc60000000f00 */
[----:B------:R-:W-:-:S04]  /*0f50*/  FFMA R3, R2, R3, -0.015681877732276916504 ;  /* 0xbc80774802037423 */ /* 0x000fc80000000003 */
[----:B------:R-:W-:-:S04]  /*0f60*/  FFMA R3, R2, R3, 0.042200751602649688721 ;  /* 0x3d2cdab202037423 */ /* 0x000fc80000000003 */
[----:B------:R-:W-:-:S04]  /*0f70*/  FFMA R3, R2, R3, -0.074792981147766113281 ;  /* 0xbd992d1002037423 */ /* 0x000fc80000000003 */
[----:B------:R-:W-:-:S04]  /*0f80*/  FFMA R3, R2, R3, 0.10640415549278259277 ;  /* 0x3dd9ea6c02037423 */ /* 0x000fc80000000003 */
[----:B------:R-:W-:-:S04]  /*0f90*/  FFMA R3, R2, R3, -0.14207722246646881104 ;  /* 0xbe117cb102037423 */ /* 0x000fc80000000003 */
[----:B------:R-:W-:-:S04]  /*0fa0*/  FFMA R3, R2, R3, 0.19993925094604492188 ;  /* 0x3e4cbce002037423 */ /* 0x000fc80000000003 */
[----:B------:R-:W-:-:S04]  /*0fb0*/  FFMA R3, R2, R3, -0.33333197236061096191 ;  /* 0xbeaaaa7d02037423 */ /* 0x000fc80000000003 */
[----:B------:R-:W-:Y:S01]  /*0fc0*/  FMUL R3, R2, R3 ;  /* 0x0000000302037220 */ /* 0x000fe20000400000 */
[----:B------:R-:W-:-:S03]  /*0fd0*/  IMAD.MOV.U32 R2, RZ, RZ, 0x3fd774eb ;  /* 0x3fd774ebff027424 */ /* 0x000fc600078e00ff */
[----:B------:R-:W-:-:S04]  /*0fe0*/  FFMA R3, R3, R0, R0 ;  /* 0x0000000003037223 */ /* 0x000fc80000000000 */
[----:B------:R-:W-:-:S04]  /*0ff0*/  FFMA R3, R2, 0.93318945169448852539, R3 ;  /* 0x3f6ee58102037823 */ /* 0x000fc80000000003 */
[----:B------:R-:W-:-:S04]  /*1000*/  FMUL R3, |R3|, -1.5122000263281313424e-19 ;  /* 0xa032877103037820 */ /* 0x000fc80000400200 */
[----:B------:R-:W-:-:S06]  /*1010*/  FMUL R0, |R3|, 1.4426950216293334961 ;  /* 0x3fb8aa3b03007820 */ /* 0x000fcc0000400200 */
[----:B------:R-:W0:Y:S02]  /*1020*/  FRND.TRUNC R0, R0 ;  /* 0x0000000000007307 */ /* 0x000e24000020d000 */
[----:B0-----:R-:W-:Y:S02]  /*1030*/  FSETP.GT.AND P0, PT, |R0|, 126, PT ;  /* 0x42fc00000000780b */ /* 0x001fe40003f04200 */
[----:B------:R-:W-:-:S04]  /*1040*/  LOP3.LUT R7, R7, 0x80000000, R0, 0xb8, !PT ;  /* 0x8000000007077812 */ /* 0x000fc800078eb800 */
[----:B------:R-:W-:-:S05]  /*1050*/  FSEL R2, R7, R0, P0 ;  /* 0x0000000007027208 */ /* 0x000fca0000000000 */
[----:B------:R-:W-:-:S04]  /*1060*/  FFMA R3, R2, -0.69314718246459960938, |R3| ;  /* 0xbf31721802037823 */ /* 0x000fc80000000403 */
[C---:B------:R-:W-:Y:S01]  /*1070*/  FFMA R3, R2.reuse, 1.9046542121259335545e-09, R3 ;  /* 0x3102e30802037823 */ /* 0x040fe20000000003 */
[----:B------:R-:W-:-:S03]  /*1080*/  FADD R2, R2, 12583037 ;  /* 0x4b40007d02027421 */ /* 0x000fc60000000000 */
[----:B------:R-:W-:Y:S02]  /*1090*/  FMUL R3, R3, 1.4426950216293334961 ;  /* 0x3fb8aa3b03037820 */ /* 0x000fe40000400000 */
[----:B------:R-:W-:-:S04]  /*10a0*/  SHF.L.U32 R2, R2, 0x17, RZ ;  /* 0x0000001702027819 */ /* 0x000fc800000006ff */
[----:B------:R-:W0:Y:S02]  /*10b0*/  MUFU.EX2 R3, R3 ;  /* 0x0000000300037308 */ /* 0x000e240000000800 */
[----:B0-----:R-:W-:-:S06]  /*10c0*/  FMUL R2, R2, R3 ;  /* 0x0000000302027220 */ /* 0x001fcc0000400000 */
[----:B------:R-:W0:Y:S02]  /*10d0*/  MUFU.RCP R7, R2 ;  /* 0x0000000200077308 */ /* 0x000e240000001000 */
[----:B0-----:R-:W-:-:S04]  /*10e0*/  FMUL.FTZ R7, R7, 0.125 ;  /* 0x3e00000007077820 */ /* 0x001fc80000410000 */
[----:B------:R-:W-:-:S04]  /*10f0*/  FFMA R0, R2, 2, R7 ;  /* 0x4000000002007823 */ /* 0x000fc80000000007 */
[----:B------:R-:W-:-:S04]  /*1100*/  FADD R0, R0, -R5 ;  /* 0x8000000500007221 */ /* 0x000fc80000000000 */
[----:B------:R-:W-:-:S04]  /*1110*/  FADD R5, R0, -1.2307000172267051473e-37 ;  /* 0x822783a300057421 */ /* 0x000fc80000000000 */
[----:B------:R-:W-:-:S07]  /*1120*/  FADD R0, R4, R5 ;  /* 0x0000000504007221 */ /* 0x000fce0000000000 */
.L_x_5:
[----:B------:R-:W-:Y:S05]  /*1130*/  BSYNC.RECONVERGENT B0 ;  /* 0x0000000000007941 */ /* 0x000fea0003800200 */
.L_x_4:
[----:B------:R-:W0:Y:S01]  /*1140*/  LDCU UR5, c[0x0][0x3e0] ;  /* 0x00007c00ff0577ac */ /* 0x000e220008000800 */
[----:B------:R-:W1:Y:S01]  /*1150*/  LDC R4, c[0x0][0x3d8] ;  /* 0x0000f600ff047b82 */ /* 0x000e620000000800 */
[----:B------:R-:W-:Y:S01]  /*1160*/  MOV R3, 0x7f800000 ;  /* 0x7f80000000037802 */ /* 0x000fe20000000f00 */
[----:B------:R-:W1:Y:S04]  /*1170*/  LDCU UR4, c[0x0][0x3d4] ;  /* 0x00007a80ff0477ac */ /* 0x000e680008000800 */
[----:B------:R-:W-:-:S04]  /*1180*/  FFMA R2, RZ, -R3, 1 ;  /* 0x3f800000ff027423 */ /* 0x000fc80000000803 */
[----:B------:R-:W-:Y:S01]  /*1190*/  FFMA R2, R2, -R3, -INF ;  /* 0xff80000002027423 */ /* 0x000fe20000000803 */
[----:B0-----:R-:W-:-:S03]  /*11a0*/  MOV R5, UR5 ;  /* 0x0000000500057c02 */ /* 0x001fc60008000f00 */
[----:B------:R-:W-:Y:S01]  /*11b0*/  FFMA R3, R2, UR5, RZ ;  /* 0x0000000502037c23 */ /* 0x000fe200080000ff */
[----:B------:R-:W0:Y:S03]  /*11c0*/  FCHK P0, R5, -RZ ;  /* 0x800000ff05007302 */ /* 0x000e260000000000 */
[----:B------:R-:W-:Y:S01]  /*11d0*/  FFMA R8, RZ, R3, UR5 ;  /* 0x00000005ff087e23 */ /* 0x000fe20008000003 */
[----:B-1----:R-:W-:-:S03]  /*11e0*/  FMUL R4, R4, UR4 ;  /* 0x0000000404047c20 */ /* 0x002fc60008400000 */
[----:B------:R-:W-:Y:S01]  /*11f0*/  FFMA R2, R2, R8, R3 ;  /* 0x0000000802027223 */ /* 0x000fe20000000003 */
[----:B0-----:R-:W-:Y:S06]  /*1200*/  @!P0 BRA `(.L_x_13) ;  /* 0x0000000000148947 */ /* 0x001fec0003800000 */
[----:B------:R-:W0:Y:S01]  /*1210*/  LDCU UR4, c[0x0][0x3e0] ;  /* 0x00007c00ff0477ac */ /* 0x000e220008000800 */
[----:B------:R-:W-:Y:S01]  /*1220*/  HFMA2 R3, -RZ, RZ, -0.0 , 0 ;  /* 0x80000000ff037431 */ /* 0x000fe200000001ff */
[----:B------:R-:W-:Y:S02]  /*1230*/  MOV R8, 0x1260 ;  /* 0x0000126000087802 */ /* 0x000fe40000000f00 */
[----:B0-----:R-:W-:-:S07]  /*1240*/  MOV R2, UR4 ;  /* 0x0000000400027c02 */ /* 0x001fce0008000f00 */
[----:B---3--:R-:W-:Y:S05]  /*1250*/  CALL.REL.NOINC `($__internal_0_$__cuda_sm3x_div_rn_noftz_f32_slowpath) ;  /* 0x0000001800807944 */ /* 0x008fea0003c00000 */
.L_x_13:
[----:B------:R-:W0:Y:S01]  /*1260*/  LDCU UR4, c[0x0][0x3dc] ;  /* 0x00007b80ff0477ac */ /* 0x000e220008000800 */
[----:B------:R-:W-:Y:S01]  /*1270*/  BSSY.RECONVERGENT B0, `(.L_x_14) ;  /* 0x0000013000007945 */ /* 0x000fe20003800200 */
[----:B0-----:R-:W-:Y:S01]  /*1280*/  FMUL R3, R2, UR4 ;  /* 0x0000000402037c20 */ /* 0x001fe20008400000 */
[----:B------:R-:W0:Y:S03]  /*1290*/  LDCU UR4, c[0x0][0x3d0] ;  /* 0x00007a00ff0477ac */ /* 0x000e260008000800 */
[----:B------:R-:W-:-:S06]  /*12a0*/  FMUL R3, R4, R3 ;  /* 0x0000000304037220 */ /* 0x000fcc0000400000 */
[----:B------:R-:W1:Y:S01]  /*12b0*/  FRND.CEIL R3, R3 ;  /* 0x0000000300037307 */ /* 0x000e620000209000 */
[----:B0-----:R-:W-:-:S07]  /*12c0*/  MOV R8, UR4 ;  /* 0x0000000400087c02 */ /* 0x001fce0008000f00 */
[----:B-1----:R-:W0:Y:S08]  /*12d0*/  MUFU.RCP R2, R3 ;  /* 0x0000000300027308 */ /* 0x002e300000001000 */
[----:B------:R-:W1:Y:S01]  /*12e0*/  FCHK P0, R8, R3 ;  /* 0x0000000308007302 */ /* 0x000e620000000000 */
[----:B0-----:R-:W-:-:S04]  /*12f0*/  FFMA R5, -R3, R2, 1 ;  /* 0x3f80000003057423 */ /* 0x001fc80000000102 */
[----:B------:R-:W-:-:S04]  /*1300*/  FFMA R2, R2, R5, R2 ;  /* 0x0000000502027223 */ /* 0x000fc80000000002 */
[----:B------:R-:W-:-:S04]  /*1310*/  FFMA R7, R2, UR4, RZ ;  /* 0x0000000402077c23 */ /* 0x000fc800080000ff */
[----:B------:R-:W-:-:S04]  /*1320*/  FFMA R4, -R3, R7, UR4 ;  /* 0x0000000403047e23 */ /* 0x000fc80008000107 */
[----:B------:R-:W-:Y:S01]  /*1330*/  FFMA R7, R2, R4, R7 ;  /* 0x0000000402077223 */ /* 0x000fe20000000007 */
[----:B-1----:R-:W-:Y:S06]  /*1340*/  @!P0 BRA `(.L_x_15) ;  /* 0x0000000000148947 */ /* 0x002fec0003800000 */
[----:B------:R-:W0:Y:S01]  /*1350*/  LDCU UR4, c[0x0][0x3d0] ;  /* 0x00007a00ff0477ac */ /* 0x000e220008000800 */
[----:B------:R-:W-:Y:S02]  /*1360*/  MOV R8, 0x1390 ;  /* 0x0000139000087802 */ /* 0x000fe40000000f00 */
[----:B0-----:R-:W-:-:S07]  /*1370*/  MOV R2, UR4 ;  /* 0x0000000400027c02 */ /* 0x001fce0008000f00 */
[----:B---3--:R-:W-:Y:S05]  /*1380*/  CALL.REL.NOINC `($__internal_0_$__cuda_sm3x_div_rn_noftz_f32_slowpath) ;  /* 0x0000001800347944 */ /* 0x008fea0003c00000 */
[----:B------:R-:W-:-:S07]  /*1390*/  IMAD.MOV.U32 R7, RZ, RZ, R2 ;  /* 0x000000ffff077224 */ /* 0x000fce00078e0002 */
.L_x_15:
[----:B------:R-:W-:Y:S05]  /*13a0*/  BSYNC.RECONVERGENT B0 ;  /* 0x0000000000007941 */ /* 0x000fea0003800200 */
.L_x_14:
[C---:B------:R-:W-:Y:S01]  /*13b0*/  FMUL R2, R7.reuse, 0.63661974668502807617 ;  /* 0x3f22f98307027820 */ /* 0x040fe20000400000 */
[----:B------:R-:W-:Y:S01]  /*13c0*/  FSETP.GE.AND P0, PT, |R7|, 105615, PT ;  /* 0x47ce47800700780b */ /* 0x000fe20003f06200 */
[----:B------:R-:W0:Y:S01]  /*13d0*/  LDCU.64 UR8, c[0x0][0x358] ;  /* 0x00006b00ff0877ac */ /* 0x000e220008000a00 */
[----:B------:R-:W-:Y:S03]  /*13e0*/  BSSY.RECONVERGENT B0, `(.L_x_16) ;  /* 0x000003e000007945 */ /* 0x000fe60003800200 */
[----:B------:R-:W1:Y:S02]  /*13f0*/  F2I.NTZ R2, R2 ;  /* 0x0000000200027305 */ /* 0x000e640000203100 */
[----:B-1----:R-:W-:-:S05]  /*1400*/  I2FP.F32.S32 R4, R2 ;  /* 0x0000000200047245 */ /* 0x002fca0000201400 */
[----:B------:R-:W-:-:S04]  /*1410*/  FFMA R3, R4, -1.5707962512969970703, R7 ;  /* 0xbfc90fda04037823 */ /* 0x000fc80000000007 */
[----:B------:R-:W-:-:S04]  /*1420*/  FFMA R3, R4, -7.5497894158615963534e-08, R3 ;  /* 0xb3a2216804037823 */ /* 0x000fc80000000003 */
[----:B------:R-:W-:Y:S01]  /*1430*/  FFMA R3, R4, -5.3903029534742383927e-15, R3 ;  /* 0xa7c234c504037823 */ /* 0x000fe20000000003 */
[----:B0-----:R-:W-:Y:S06]  /*1440*/  @!P0 BRA `(.L_x_17) ;  /* 0x0000000000dc8947 */ /* 0x001fec0003800000 */
[----:B------:R-:W-:-:S13]  /*1450*/  FSETP.NEU.AND P0, PT, |R7|, +INF , PT ;  /* 0x7f8000000700780b */ /* 0x000fda0003f0d200 */
[----:B------:R-:W-:Y:S01]  /*1460*/  @!P0 FMUL R3, RZ, R7 ;  /* 0x00000007ff038220 */ /* 0x000fe20000400000 */
[----:B------:R-:W-:Y:S01]  /*1470*/  @!P0 MOV R2, RZ ;  /* 0x000000ff00028202 */ /* 0x000fe20000000f00 */
[----:B------:R-:W-:Y:S06]  /*1480*/  @!P0 BRA `(.L_x_17) ;  /* 0x0000000000cc8947 */ /* 0x000fec0003800000 */
[----:B------:R-:W-:Y:S01]  /*1490*/  SHF.L.U32 R3, R7, 0x8, RZ ;  /* 0x0000000807037819 */ /* 0x000fe200000006ff */
[----:B------:R-:W-:Y:S01]  /*14a0*/  HFMA2 R8, -RZ, RZ, 0, 0 ;  /* 0x00000000ff087431 */ /* 0x000fe200000001ff */
[----:B------:R-:W-:Y:S01]  /*14b0*/  MOV R2, R1 ;  /* 0x0000000100027202 */ /* 0x000fe20000000f00 */
[----:B------:R-:W0:Y:S01]  /*14c0*/  LDCU.64 UR10, c[0x4][0x10] ;  /* 0x01000200ff0a77ac */ /* 0x000e220008000a00 */
[----:B------:R-:W-:Y:S01]  /*14d0*/  LOP3.LUT R9, R3, 0x80000000, RZ, 0xfc, !PT ;  /* 0x8000000003097812 */ /* 0x000fe200078efcff */
[----:B------:R-:W-:Y:S01]  /*14e0*/  UMOV UR5, URZ ;  /* 0x000000ff00057c82 */ /* 0x000fe20008000000 */
[----:B------:R-:W-:-:S05]  /*14f0*/  UMOV UR4, URZ ;  /* 0x000000ff00047c82 */ /* 0x000fca0008000000 */
.L_x_18:
[----:B0-----:R-:W-:Y:S02]  /*1500*/  MOV R10, UR10 ;  /* 0x0000000a000a7c02 */ /* 0x001fe40008000f00 */
[----:B------:R-:W-:-:S05]  /*1510*/  MOV R11, UR11 ;  /* 0x0000000b000b7c02 */ /* 0x000fca0008000f00 */
[----:B------:R-:W2:Y:S01]  /*1520*/  LDG.E.CONSTANT R4, desc[UR8][R10.64] ;  /* 0x000000080a047981 */ /* 0x000ea2000c1e9900 */
[----:B------:R-:W-:Y:S02]  /*1530*/  UIADD3 UR10, UP0, UPT, UR10, 0x4, URZ ;  /* 0x000000040a0a7890 */ /* 0x000fe4000ff1e0ff */
[----:B------:R-:W-:Y:S02]  /*1540*/  UIADD3 UR4, UPT, UPT, UR4, 0x1, URZ ;  /* 0x0000000104047890 */ /* 0x000fe4000fffe0ff */
[----:B------:R-:W-:Y:S02]  /*1550*/  UIADD3.X UR11, UPT, UPT, URZ, UR11, URZ, UP0, !UPT ;  /* 0x0000000bff0b7290 */ /* 0x000fe400087fe4ff */
[----:B------:R-:W-:Y:S01]  /*1560*/  UISETP.NE.AND UP0, UPT, UR4, 0x6, UPT ;  /* 0x000000060400788c */ /* 0x000fe2000bf05270 */
[----:B--2---:R-:W-:-:S03]  /*1570*/  IMAD.WIDE.U32 R4, R4, R9, RZ ;  /* 0x0000000904047225 */ /* 0x004fc600078e00ff */
[----:B------:R-:W-:-:S04]  /*1580*/  IADD3 R3, P0, PT, R4, R8, RZ ;  /* 0x0000000804037210 */ /* 0x000fc80007f1e0ff */
[----:B------:R-:W-:Y:S01]  /*1590*/  IADD3.X R8, PT, PT, R5, UR5, RZ, P0, !PT ;  /* 0x0000000505087c10 */ /* 0x000fe200087fe4ff */
[----:B------:R0:W-:Y:S02]  /*15a0*/  STL [R2], R3 ;  /* 0x0000000302007387 */ /* 0x0001e40000100800 */
[----:B0-----:R-:W-:Y:S01]  /*15b0*/  IADD3 R2, PT, PT, R2, 0x4, RZ ;  /* 0x0000000402027810 */ /* 0x001fe20007ffe0ff */
[----:B------:R-:W-:Y:S06]  /*15c0*/  BRA.U UP0, `(.L_x_18) ;  /* 0xfffffffd00cc7547 */ /* 0x000fec000b83ffff */
[----:B------:R-:W-:Y:S01]  /*15d0*/  SHF.R.U32.HI R5, RZ, 0x17, R7 ;  /* 0x00000017ff057819 */ /* 0x000fe20000011607 */
[----:B------:R0:W-:Y:S03]  /*15e0*/  STL [R1+0x18], R8 ;  /* 0x0000180801007387 */ /* 0x0001e60000100800 */
[C---:B------:R-:W-:Y:S02]  /*15f0*/  LOP3.LUT R2, R5.reuse, 0xe0, RZ, 0xc0, !PT ;  /* 0x000000e005027812 */ /* 0x040fe400078ec0ff */
[----:B------:R-:W-:Y:S02]  /*1600*/  LOP3.LUT P0, RZ, R5, 0x1f, RZ, 0xc0, !PT ;  /* 0x0000001f05ff7812 */ /* 0x000fe4000780c0ff */
[----:B------:R-:W-:-:S04]  /*1610*/  IADD3 R2, PT, PT, R2, -0x80, RZ ;  /* 0xffffff8002027810 */ /* 0x000fc80007ffe0ff */
[----:B------:R-:W-:-:S05]  /*1620*/  SHF.R.U32.HI R2, RZ, 0x5, R2 ;  /* 0x00000005ff027819 */ /* 0x000fca0000011602 */
[----:B------:R-:W-:-:S05]  /*1630*/  IMAD R9, R2, -0x4, R1 ;  /* 0xfffffffc02097824 */ /* 0x000fca00078e0201 */
[----:B------:R-:W2:Y:S04]  /*1640*/  LDL R2, [R9+0x18] ;  /* 0x0000180009027983 */ /* 0x000ea80000100800 */
[----:B------:R-:W2:Y:S04]  /*1650*/  LDL R3, [R9+0x14] ;  /* 0x0000140009037983 */ /* 0x000ea80000100800 */
[----:B------:R-:W4:Y:S01]  /*1660*/  @P0 LDL R4, [R9+0x10] ;  /* 0x0000100009040983 */ /* 0x000f220000100800 */
[----:B------:R-:W-:Y:S01]  /*1670*/  LOP3.LUT R5, R5, 0x1f, RZ, 0xc0, !PT ;  /* 0x0000001f05057812 */ /* 0x000fe200078ec0ff */
[----:B------:R-:W-:Y:S01]  /*1680*/  UMOV UR4, 0x54442d19 ;  /* 0x54442d1900047882 */ /* 0x000fe20000000000 */
[----:B------:R-:W-:-:S02]  /*1690*/  UMOV UR5, 0x3bf921fb ;  /* 0x3bf921fb00057882 */ /* 0x000fc40000000000 */
[-C--:B--2---:R-:W-:Y:S02]  /*16a0*/  @P0 SHF.L.W.U32.HI R2, R3, R5.reuse, R2 ;  /* 0x0000000503020219 */ /* 0x084fe40000010e02 */
[----:B----4-:R-:W-:Y:S02]  /*16b0*/  @P0 SHF.L.W.U32.HI R3, R4, R5, R3 ;  /* 0x0000000504030219 */ /* 0x010fe40000010e03 */
[----:B------:R-:W-:Y:S02]  /*16c0*/  ISETP.GE.AND P0, PT, R7, RZ, PT ;  /* 0x000000ff0700720c */ /* 0x000fe40003f06270 */
[C---:B------:R-:W-:Y:S01]  /*16d0*/  SHF.L.W.U32.HI R4, R3.reuse, 0x2, R2 ;  /* 0x0000000203047819 */ /* 0x040fe20000010e02 */
[----:B------:R-:W-:-:S03]  /*16e0*/  IMAD.SHL.U32 R3, R3, 0x4, RZ ;  /* 0x0000000403037824 */ /* 0x000fc600078e00ff */
[----:B------:R-:W-:Y:S02]  /*16f0*/  SHF.R.S32.HI R5, RZ, 0x1f, R4 ;  /* 0x0000001fff057819 */ /* 0x000fe40000011404 */
[----:B------:R-:W-:Y:S02]  /*1700*/  LOP3.LUT R7, R4, R7, RZ, 0x3c, !PT ;  /* 0x0000000704077212 */ /* 0x000fe400078e3cff */
[C---:B------:R-:W-:Y:S02]  /*1710*/  LOP3.LUT R10, R5.reuse, R3, RZ, 0x3c, !PT ;  /* 0x00000003050a7212 */ /* 0x040fe400078e3cff */
[----:B------:R-:W-:Y:S02]  /*1720*/  LOP3.LUT R11, R5, R4, RZ, 0x3c, !PT ;  /* 0x00000004050b7212 */ /* 0x000fe400078e3cff */
[----:B------:R-:W-:Y:S02]  /*1730*/  SHF.R.U32.HI R3, RZ, 0x1e, R2 ;  /* 0x0000001eff037819 */ /* 0x000fe40000011602 */
[----:B------:R-:W-:-:S02]  /*1740*/  ISETP.GE.AND P1, PT, R7, RZ, PT ;  /* 0x000000ff0700720c */ /* 0x000fc40003f26270 */
[----:B------:R-:W0:Y:S01]  /*1750*/  I2F.F64.S64 R10, R10 ;  /* 0x0000000a000a7312 */ /* 0x000e220000301c00 */
[----:B------:R-:W-:-:S04]  /*1760*/  LEA.HI R2, R4, R3, RZ, 0x1 ;  /* 0x0000000304027211 */ /* 0x000fc800078f08ff */
[----:B------:R-:W-:-:S04]  /*1770*/  IADD3 R3, PT, PT, -R2, RZ, RZ ;  /* 0x000000ff02037210 */ /* 0x000fc80007ffe1ff */
[----:B------:R-:W-:Y:S01]  /*1780*/  @!P0 MOV R2, R3 ;  /* 0x0000000300028202 */ /* 0x000fe20000000f00 */
[----:B0-----:R-:W-:-:S10]  /*1790*/  DMUL R8, R10, UR4 ;  /* 0x000000040a087c28 */ /* 0x001fd40008000000 */
[----:B------:R-:W0:Y:S02]  /*17a0*/  F2F.F32.F64 R8, R8 ;  /* 0x0000000800087310 */ /* 0x000e240000301000 */
[----:B0-----:R-:W-:-:S07]  /*17b0*/  FSEL R3, -R8, R8, !P1 ;  /* 0x0000000808037208 */ /* 0x001fce0004800100 */
.L_x_17:
[----:B------:R-:W-:Y:S05]  /*17c0*/  BSYNC.RECONVERGENT B0 ;  /* 0x0000000000007941 */ /* 0x000fea0003800200 */
.L_x_16:
[----:B------:R-:W-:Y:S01]  /*17d0*/  HFMA2 R4, -RZ, RZ, 0.487060546875, -0.0625 ;  /* 0x37cbac00ff047431 */ /* 0x000fe200000001ff */
[C---:B------:R-:W-:Y:S01]  /*17e0*/  LOP3.LUT R7, R2.reuse, 0x1, RZ, 0xc0, !PT ;  /* 0x0000000102077812 */ /* 0x040fe200078ec0ff */
[----:B------:R-:W-:Y:S01]  /*17f0*/  FMUL R5, R3, R3 ;  /* 0x0000000303057220 */ /* 0x000fe20000400000 */
[----:B------:R-:W-:Y:S01]  /*1800*/  MOV R8, 0x3c0885e4 ;  /* 0x3c0885e400087802 */ /* 0x000fe20000000f00 */
[----:B------:R-:W-:Y:S01]  /*1810*/  BSSY.RECONVERGENT B0, `(.L_x_0) ;  /* 0x0000138000007945 */ /* 0x000fe20003800200 */
[----:B------:R-:W-:Y:S01]  /*1820*/  ISETP.NE.U32.AND P0, PT, R7, 0x1, PT ;  /* 0x000000010700780c */ /* 0x000fe20003f05070 */
[----:B------:R-:W-:Y:S01]  /*1830*/  HFMA2 R7, -RZ, RZ, 1.541015625, -0.052001953125 ;  /* 0x3e2aaaa8ff077431 */ /* 0x000fe200000001ff */
[----:B------:R-:W-:Y:S02]  /*1840*/  IADD3 R2, PT, PT, R2, 0x1, RZ ;  /* 0x0000000102027810 */ /* 0x000fe40007ffe0ff */
[----:B------:R-:W-:Y:S01]  /*1850*/  FSEL R8, R8, 0.041666727513074874878, !P0 ;  /* 0x3d2aaabb08087808 */ /* 0x000fe20004000000 */
[----:B------:R-:W-:Y:S01]  /*1860*/  FFMA R4, R5, R4, -0.0013887860113754868507 ;  /* 0xbab607ed05047423 */ /* 0x000fe20000000004 */
[----:B------:R-:W-:-:S02]  /*1870*/  LOP3.LUT P1, RZ, R2, 0x2, RZ, 0xc0, !PT ;  /* 0x0000000202ff7812 */ /* 0x000fc4000782c0ff */
[----:B------:R-:W-:Y:S02]  /*1880*/  FSEL R2, R3, 1, !P0 ;  /* 0x3f80000003027808 */ /* 0x000fe40004000000 */
[----:B------:R-:W-:Y:S02]  /*1890*/  FSEL R4, R4, -0.00019574658654164522886, P0 ;  /* 0xb94d415304047808 */ /* 0x000fe40000000000 */
[----:B------:R-:W-:Y:S01]  /*18a0*/  FSEL R7, -R7, -0.4999999701976776123, !P0 ;  /* 0xbeffffff07077808 */ /* 0x000fe20004000100 */
[C---:B------:R-:W-:Y:S02]  /*18b0*/  FFMA R3, R5.reuse, R2, RZ ;  /* 0x0000000205037223 */ /* 0x040fe400000000ff */
[----:B------:R-:W-:-:S04]  /*18c0*/  FFMA R4, R5, R4, R8 ;  /* 0x0000000405047223 */ /* 0x000fc80000000008 */
[----:B------:R-:W-:-:S04]  /*18d0*/  FFMA R4, R5, R4, R7 ;  /* 0x0000000405047223 */ /* 0x000fc80000000007 */
[----:B------:R-:W-:-:S04]  /*18e0*/  FFMA R2, R3, R4, R2 ;  /* 0x0000000403027223 */ /* 0x000fc80000000002 */
[----:B------:R-:W-:-:S04]  /*18f0*/  @P1 FADD R2, RZ, -R2 ;  /* 0x80000002ff021221 */ /* 0x000fc80000000000 */
[----:B------:R-:W-:-:S05]  /*1900*/  FADD R3, -R2, 7.3113229865890889064e-29 ;  /* 0x10b95d3302037421 */ /* 0x000fca0000000100 */
[----:B------:R-:W-:-:S13]  /*1910*/  FSETP.GT.AND P0, PT, R0, R3, PT ;  /* 0x000000030000720b */ /* 0x000fda0003f04000 */
[----:B------:R-:W-:Y:S05]  /*1920*/  @!P0 BRA `(.L_x_19) ;  /* 0x0000001000988947 */ /* 0x000fea0003800000 */
        /* <DEDUP_REMOVED lines=17> */
[----:B------:R-:W-:-:S07]  /*1a40*/  IMAD.MOV.U32 R3, RZ, RZ, R2 ;  /* 0x000000ffff037224 */ /* 0x000fce00078e0002 */
.L_x_20:
[C---:B------:R-:W-:Y:S01]  /*1a50*/  FMUL R2, |R3|.reuse, 2.8853900432586669922 ;  /* 0x4038aa3b03027820 */ /* 0x040fe20000400200 */
[----:B------:R-:W-:Y:S02]  /*1a60*/  HFMA2 R8, -RZ, RZ, 1.125, -9232 ;  /* 0x3c80f082ff087431 */ /* 0x000fe400000001ff */
[C---:B------:R-:W-:Y:S01]  /*1a70*/  FMUL R7, R3.reuse, R3 ;  /* 0x0000000303077220 */ /* 0x040fe20000400000 */
[----:B------:R-:W-:Y:S01]  /*1a80*/  MOV R9, 0x3f800000 ;  /* 0x3f80000000097802 */ /* 0x000fe20000000f00 */
[----:B------:R-:W-:Y:S01]  /*1a90*/  BSSY.RECONVERGENT B1, `(.L_x_21) ;  /* 0x000001c000017945 */ /* 0x000fe20003800200 */
[C---:B------:R-:W-:Y:S01]  /*1aa0*/  FSETP.GE.AND P1, PT, |R3|.reuse, 0.60000002384185791016, PT ;  /* 0x3f19999a0300780b */ /* 0x040fe20003f26200 */
[----:B------:R-:W0:Y:S01]  /*1ab0*/  MUFU.EX2 R2, R2 ;  /* 0x0000000200027308 */ /* 0x000e220000000800 */
[----:B------:R-:W-:Y:S01]  /*1ac0*/  FSETP.GE.AND P0, PT, |R3|, 9.010913848876953125, PT ;  /* 0x41102cb40300780b */ /* 0x000fe20003f06200 */
[----:B------:R-:W-:-:S04]  /*1ad0*/  FFMA R8, R7, R8, -0.052303962409496307373 ;  /* 0xbd563cae07087423 */ /* 0x000fc80000000008 */
[----:B------:R-:W-:Y:S01]  /*1ae0*/  FFMA R8, R7, R8, 0.1331529766321182251 ;  /* 0x3e08594107087423 */ /* 0x000fe20000000008 */
[----:B0-----:R-:W-:-:S03]  /*1af0*/  FADD R4, R2, 1 ;  /* 0x3f80000002047421 */ /* 0x001fc60000000000 */
[----:B------:R-:W-:-:S03]  /*1b00*/  FFMA R2, R7, R8, -0.33332768082618713379 ;  /* 0xbeaaa9ed07027423 */ /* 0x000fc60000000008 */
[----:B------:R-:W0:Y:S02]  /*1b10*/  MUFU.RCP R4, R4 ;  /* 0x0000000400047308 */ /* 0x000e240000001000 */
[----:B0-----:R-:W-:Y:S01]  /*1b20*/  FFMA R5, R4, -2, R9 ;  /* 0xc000000004057823 */ /* 0x001fe20000000009 */
[----:B------:R-:W-:-:S04]  /*1b30*/  FFMA R4, R7, R2, RZ ;  /* 0x0000000207047223 */ /* 0x000fc800000000ff */
[----:B------:R-:W-:-:S04]  /*1b40*/  FSEL R8, R5, 1, !P0 ;  /* 0x3f80000005087808 */ /* 0x000fc80004000000 */
[--C-:B------:R-:W-:Y:S01]  /*1b50*/  LOP3.LUT R2, R8, 0x80000000, R3.reuse, 0xb8, !PT ;  /* 0x8000000008027812 */ /* 0x100fe200078eb803 */
[----:B------:R-:W-:Y:S02]  /*1b60*/  HFMA2 R8, -RZ, RZ, 4.923343658447265625e-05, 8.671875 ;  /* 0x033a4856ff087431 */ /* 0x000fe400000001ff */
[----:B------:R-:W-:-:S04]  /*1b70*/  @!P1 FFMA R2, R4, R3, R3 ;  /* 0x0000000304029223 */ /* 0x000fc80000000003 */
[----:B------:R-:W-:-:S04]  /*1b80*/  FMUL R2, R2, -1.21759995065532835430e+22 ;  /* 0xe42503fc02027820 */ /* 0x000fc80000400000 */
[----:B------:R-:W0:Y:S01]  /*1b90*/  FCHK P0, |R2|, 1.82670004364873136337e+36 ;  /* 0x7bafe7a202007902 */ /* 0x000e220000000200 */
[----:B------:R-:W-:-:S04]  /*1ba0*/  FFMA R3, R8, -1.82670004364873136337e+36, R9 ;  /* 0xfbafe7a208037823 */ /* 0x000fc80000000009 */
[----:B------:R-:W-:-:S04]  /*1bb0*/  FFMA R3, R3, R8, 5.4743524897115943401e-37 ;  /* 0x033a485603037423 */ /* 0x000fc80000000008 */
[----:B------:R-:W-:-:S04]  /*1bc0*/  FFMA R7, |R2|, R3, RZ ;  /* 0x0000000302077223 */ /* 0x000fc800000002ff */
[----:B------:R-:W-:-:S04]  /*1bd0*/  FFMA R4, R7, -1.82670004364873136337e+36, |R2| ;  /* 0xfbafe7a207047823 */ /* 0x000fc80000000402 */
[----:B------:R-:W-:Y:S01]  /*1be0*/  FFMA R7, R3, R4, R7 ;  /* 0x0000000403077223 */ /* 0x000fe20000000007 */
[----:B0-----:R-:W-:Y:S06]  /*1bf0*/  @!P0 BRA `(.L_x_22) ;  /* 0x0000000000148947 */ /* 0x001fec0003800000 */
[----:B------:R-:W-:Y:S01]  /*1c00*/  FADD R2, |R2|, -RZ ;  /* 0x800000ff02027221 */ /* 0x000fe20000000200 */
[----:B------:R-:W-:Y:S02]  /*1c10*/  MOV R3, 0x7bafe7a2 ;  /* 0x7bafe7a200037802 */ /* 0x000fe40000000f00 */
[----:B------:R-:W-:-:S07]  /*1c20*/  MOV R8, 0x1c40 ;  /* 0x00001c4000087802 */ /* 0x000fce0000000f00 */
[----:B---3--:R-:W-:Y:S05]  /*1c30*/  CALL.REL.NOINC `($__internal_0_$__cuda_sm3x_div_rn_noftz_f32_slowpath) ;  /* 0x0000001000087944 */ /* 0x008fea0003c00000 */
[----:B------:R-:W-:-:S07]  /*1c40*/  MOV R7, R2 ;  /* 0x0000000200077202 */ /* 0x000fce0000000f00 */
.L_x_22:
[----:B------:R-:W-:Y:S05]  /*1c50*/  BSYNC.RECONVERGENT B1 ;  /* 0x0000000000017941 */ /* 0x000fea0003800200 */
.L_x_21:
[----:B------:R-:W0:Y:S01]  /*1c60*/  LDC.64 R8, c[0x0][0x3f8] ;  /* 0x0000fe00ff087b82 */ /* 0x000e220000000a00 */
[----:B------:R-:W1:Y:S01]  /*1c70*/  LDCU UR4, c[0x0][0x3f4] ;  /* 0x00007e80ff0477ac */ /* 0x000e620008000800 */
[----:B0-----:R-:W-:-:S04]  /*1c80*/  FADD R9, R8, R9 ;  /* 0x0000000908097221 */ /* 0x001fc80000000000 */
[----:B-1----:R-:W-:-:S04]  /*1c90*/  FADD R9, -R9, UR4 ;  /* 0x0000000409097e21 */ /* 0x002fc80008000100 */
[C---:B------:R-:W-:Y:S01]  /*1ca0*/  FMUL R2, R9.reuse, 0.63661974668502807617 ;  /* 0x3f22f98309027820 */ /* 0x040fe20000400000 */
[----:B------:R-:W-:-:S05]  /*1cb0*/  FSETP.GE.AND P0, PT, |R9|, 105615, PT ;  /* 0x47ce47800900780b */ /* 0x000fca0003f06200 */
[----:B------:R-:W0:Y:S02]  /*1cc0*/  F2I.NTZ R2, R2 ;  /* 0x0000000200027305 */ /* 0x000e240000203100 */
[----:B0-----:R-:W-:-:S05]  /*1cd0*/  I2FP.F32.S32 R4, R2 ;  /* 0x0000000200047245 */ /* 0x001fca0000201400 */
[----:B------:R-:W-:-:S04]  /*1ce0*/  FFMA R3, R4, -1.5707962512969970703, R9 ;  /* 0xbfc90fda04037823 */ /* 0x000fc80000000009 */
[----:B------:R-:W-:-:S04]  /*1cf0*/  FFMA R3, R4, -7.5497894158615963534e-08, R3 ;  /* 0xb3a2216804037823 */ /* 0x000fc80000000003 */
[----:B------:R-:W-:Y:S01]  /*1d00*/  FFMA R3, R4, -5.3903029534742383927e-15, R3 ;  /* 0xa7c234c504037823 */ /* 0x000fe20000000003 */
[----:B------:R-:W-:Y:S06]  /*1d10*/  @!P0 BRA `(.L_x_23) ;  /* 0x0000000000dc8947 */ /* 0x000fec0003800000 */
[----:B------:R-:W-:-:S13]  /*1d20*/  FSETP.NEU.AND P0, PT, |R9|, +INF , PT ;  /* 0x7f8000000900780b */ /* 0x000fda0003f0d200 */
[----:B------:R-:W-:Y:S01]  /*1d30*/  @!P0 FMUL R3, RZ, R9 ;  /* 0x00000009ff038220 */ /* 0x000fe20000400000 */
[----:B------:R-:W-:Y:S01]  /*1d40*/  @!P0 MOV R2, RZ ;  /* 0x000000ff00028202 */ /* 0x000fe20000000f00 */
[----:B------:R-:W-:Y:S06]  /*1d50*/  @!P0 BRA `(.L_x_23) ;  /* 0x0000000000cc8947 */ /* 0x000fec0003800000 */
[----:B------:R-:W-:Y:S01]  /*1d60*/  SHF.L.U32 R3, R9, 0x8, RZ ;  /* 0x0000000809037819 */ /* 0x000fe200000006ff */
[----:B------:R-:W-:Y:S01]  /*1d70*/  HFMA2 R8, -RZ, RZ, 0, 0 ;  /* 0x00000000ff087431 */ /* 0x000fe200000001ff */
[----:B------:R-:W-:Y:S01]  /*1d80*/  MOV R15, RZ ;  /* 0x000000ff000f7202 */ /* 0x000fe20000000f00 */
[----:B------:R-:W-:Y:S01]  /*1d90*/  IMAD.MOV.U32 R2, RZ, RZ, R1 ;  /* 0x000000ffff027224 */ /* 0x000fe200078e0001 */
[----:B------:R-:W-:Y:S01]  /*1da0*/  LOP3.LUT R3, R3, 0x80000000, RZ, 0xfc, !PT ;  /* 0x8000000003037812 */ /* 0x000fe200078efcff */
[----:B------:R-:W0:Y:S01]  /*1db0*/  LDCU.64 UR10, c[0x4][0x10] ;  /* 0x01000200ff0a77ac */ /* 0x000e220008000a00 */
[----:B------:R-:W-:-:S05]  /*1dc0*/  UMOV UR4, URZ ;  /* 0x000000ff00047c82 */ /* 0x000fca0008000000 */
.L_x_24:
        /* <DEDUP_REMOVED lines=9> */
[----:B------:R-:W-:Y:S01]  /*1e60*/  IADD3.X R8, PT, PT, R5, R15, RZ, P0, !PT ;  /* 0x0000000f05087210 */ /* 0x000fe200007fe4ff */
        /* <DEDUP_REMOVED lines=19> */
[C---:B------:R-:W-:Y:S02]  /*1fa0*/  SHF.L.W.U32.HI R2, R4.reuse, 0x2, R3 ;  /* 0x0000000204027819 */ /* 0x040fe40000010e03 */
[----:B------:R-:W-:Y:S02]  /*1fb0*/  SHF.L.U32 R4, R4, 0x2, RZ ;  /* 0x0000000204047819 */ /* 0x000fe400000006ff */
[----:B------:R-:W-:-:S02]  /*1fc0*/  SHF.R.S32.HI R5, RZ, 0x1f, R2 ;  /* 0x0000001fff057819 */ /* 0x000fc40000011402 */
[----:B------:R-:W-:Y:S02]  /*1fd0*/  SHF.R.U32.HI R3, RZ, 0x1e, R3 ;  /* 0x0000001eff037819 */ /* 0x000fe40000011603 */
[C---:B------:R-:W-:Y:S02]  /*1fe0*/  LOP3.LUT R4, R5.reuse, R4, RZ, 0x3c, !PT ;  /* 0x0000000405047212 */ /* 0x040fe400078e3cff */
[----:B------:R-:W-:Y:S02]  /*1ff0*/  LOP3.LUT R5, R5, R2, RZ, 0x3c, !PT ;  /* 0x0000000205057212 */ /* 0x000fe400078e3cff */
[C---:B------:R-:W-:Y:S02]  /*2000*/  LOP3.LUT R9, R2.reuse, R9, RZ, 0x3c, !PT ;  /* 0x0000000902097212 */ /* 0x040fe400078e3cff */
[----:B------:R-:W-:Y:S02]  /*2010*/  LEA.HI R2, R2, R3, RZ, 0x1 ;  /* 0x0000000302027211 */ /* 0x000fe400078f08ff */
[----:B------:R-:W1:Y:S01]  /*2020*/  I2F.F64.S64 R4, R4 ;  /* 0x0000000400047312 */ /* 0x000e620000301c00 */
[----:B------:R-:W-:-:S02]  /*2030*/  ISETP.GE.AND P1, PT, R9, RZ, PT ;  /* 0x000000ff0900720c */ /* 0x000fc40003f26270 */
[----:B------:R-:W-:-:S04]  /*2040*/  IADD3 R3, PT, PT, -R2, RZ, RZ ;  /* 0x000000ff02037210 */ /* 0x000fc80007ffe1ff */
[----:B------:R-:W-:Y:S01]  /*2050*/  @!P0 MOV R2, R3 ;  /* 0x0000000300028202 */ /* 0x000fe20000000f00 */
[----:B-1----:R-:W-:-:S10]  /*2060*/  DMUL R10, R4, UR4 ;  /* 0x00000004040a7c28 */ /* 0x002fd40008000000 */
[----:B------:R-:W1:Y:S02]  /*2070*/  F2F.F32.F64 R10, R10 ;  /* 0x0000000a000a7310 */ /* 0x000e640000301000 */
[----:B01----:R-:W-:-:S07]  /*2080*/  FSEL R3, -R10, R10, !P1 ;  /* 0x0000000a0a037208 */ /* 0x003fce0004800100 */
.L_x_23:
[----:B------:R-:W-:Y:S01]  /*2090*/  MOV R4, 0x37cbac00 ;  /* 0x37cbac0000047802 */ /* 0x000fe20000000f00 */
[----:B------:R-:W-:Y:S01]  /*20a0*/  FMUL R5, R3, R3 ;  /* 0x0000000303057220 */ /* 0x000fe20000400000 */
[C---:B------:R-:W-:Y:S01]  /*20b0*/  LOP3.LUT R8, R2.reuse, 0x1, RZ, 0xc0, !PT ;  /* 0x0000000102087812 */ /* 0x040fe200078ec0ff */
[----:B------:R-:W-:Y:S01]  /*20c0*/  UMOV UR4, 0x4a41cddb ;  /* 0x4a41cddb00047882 */ /* 0x000fe20000000000 */
[----:B------:R-:W-:Y:S01]  /*20d0*/  IADD3 R2, PT, PT, R2, 0x1, RZ ;  /* 0x0000000102027810 */ /* 0x000fe20007ffe0ff */
[----:B------:R-:W-:Y:S01]  /*20e0*/  FFMA R4, R5, R4, -0.0013887860113754868507 ;  /* 0xbab607ed05047423 */ /* 0x000fe20000000004 */
[----:B------:R-:W-:Y:S01]  /*20f0*/  ISETP.NE.U32.AND P0, PT, R8, 0x1, PT ;  /* 0x000000010800780c */ /* 0x000fe20003f05070 */
[----:B------:R-:W-:Y:S01]  /*2100*/  IMAD.MOV.U32 R8, RZ, RZ, 0x3c0885e4 ;  /* 0x3c0885e4ff087424 */ /* 0x000fe200078e00ff */
[----:B------:R-:W-:Y:S01]  /*2110*/  MOV R9, 0x3e2aaaa8 ;  /* 0x3e2aaaa800097802 */ /* 0x000fe20000000f00 */
[----:B------:R-:W0:Y:S01]  /*2120*/  LDCU UR5, c[0x0][0x3ec] ;  /* 0x00007d80ff0577ac */ /* 0x000e220008000800 */
[----:B------:R-:W-:Y:S01]  /*2130*/  FSEL R4, R4, -0.00019574658654164522886, P0 ;  /* 0xb94d415304047808 */ /* 0x000fe20000000000 */
[----:B------:R-:W-:Y:S01]  /*2140*/  BSSY.RECONVERGENT B1, `(.L_x_25) ;  /* 0x0000018000017945 */ /* 0x000fe20003800200 */
[----:B------:R-:W-:-:S02]  /*2150*/  FSEL R8, R8, 0.041666727513074874878, !P0 ;  /* 0x3d2aaabb08087808 */ /* 0x000fc40004000000 */
[----:B------:R-:W-:Y:S02]  /*2160*/  LOP3.LUT P1, RZ, R2, 0x2, RZ, 0xc0, !PT ;  /* 0x0000000202ff7812 */ /* 0x000fe4000782c0ff */
[----:B------:R-:W-:Y:S01]  /*2170*/  FSEL R2, R3, 1, !P0 ;  /* 0x3f80000003027808 */ /* 0x000fe20004000000 */
[----:B------:R-:W-:Y:S01]  /*2180*/  FFMA R4, R5, R4, R8 ;  /* 0x0000000405047223 */ /* 0x000fe20000000008 */
[----:B------:R-:W-:Y:S02]  /*2190*/  FSEL R9, -R9, -0.4999999701976776123, !P0 ;  /* 0xbeffffff09097808 */ /* 0x000fe40004000100 */
[----:B------:R-:W-:Y:S01]  /*21a0*/  MOV R10, UR4 ;  /* 0x00000004000a7c02 */ /* 0x000fe20008000f00 */
[C---:B------:R-:W-:Y:S02]  /*21b0*/  FFMA R3, R5.reuse, R2, RZ ;  /* 0x0000000205037223 */ /* 0x040fe400000000ff */
[----:B------:R-:W-:-:S04]  /*21c0*/  FFMA R4, R5, R4, R9 ;  /* 0x0000000405047223 */ /* 0x000fc80000000009 */
[----:B------:R-:W-:Y:S02]  /*21d0*/  FFMA R3, R3, R4, R2 ;  /* 0x0000000403037223 */ /* 0x000fe40000000002 */
[----:B------:R-:W0:Y:S02]  /*21e0*/  LDC R4, c[0x0][0x3f0] ;  /* 0x0000fc00ff047b82 */ /* 0x000e240000000800 */
[----:B------:R-:W-:-:S04]  /*21f0*/  @P1 FADD R3, RZ, -R3 ;  /* 0x80000003ff031221 */ /* 0x000fc80000000000 */
[----:B------:R-:W1:Y:S08]  /*2200*/  MUFU.RCP R2, R3 ;  /* 0x0000000300027308 */ /* 0x000e700000001000 */
[----:B------:R-:W2:Y:S01]  /*2210*/  FCHK P0, -R10, R3 ;  /* 0x000000030a007302 */ /* 0x000ea20000000100 */
[----:B-1----:R-:W-:Y:S01]  /*2220*/  FFMA R5, -R3, R2, 1 ;  /* 0x3f80000003057423 */ /* 0x002fe20000000102 */
[----:B0-----:R-:W-:-:S03]  /*2230*/  FADD R4, -R4, UR5 ;  /* 0x0000000504047e21 */ /* 0x001fc60008000100 */
[----:B------:R-:W-:-:S04]  /*2240*/  FFMA R2, R2, R5, R2 ;  /* 0x0000000502027223 */ /* 0x000fc80000000002 */
[----:B------:R-:W-:-:S04]  /*2250*/  FFMA R5, R2, -3175286.75, RZ ;  /* 0xca41cddb02057823 */ /* 0x000fc800000000ff */
[----:B------:R-:W-:-:S04]  /*2260*/  FFMA R8, -R3, R5, -3175286.75 ;  /* 0xca41cddb03087423 */ /* 0x000fc80000000105 */
[----:B------:R-:W-:Y:S01]  /*2270*/  FFMA R2, R2, R8, R5 ;  /* 0x0000000802027223 */ /* 0x000fe20000000005 */
[----:B--2---:R-:W-:Y:S06]  /*2280*/  @!P0 BRA `(.L_x_26) ;  /* 0x00000000000c8947 */ /* 0x004fec0003800000 */
[----:B------:R-:W-:Y:S01]  /*2290*/  HFMA2 R2, -RZ, RZ, -12.5078125, -23.421875 ;  /* 0xca41cddbff027431 */ /* 0x000fe200000001ff */
[----:B------:R-:W-:-:S07]  /*22a0*/  MOV R8, 0x22c0 ;  /* 0x000022c000087802 */ /* 0x000fce0000000f00 */
[----:B---3--:R-:W-:Y:S05]  /*22b0*/  CALL.REL.NOINC `($__internal_0_$__cuda_sm3x_div_rn_noftz_f32_slowpath) ;  /* 0x0000000800687944 */ /* 0x008fea0003c00000 */
.L_x_26:
[----:B------:R-:W-:Y:S05]  /*22c0*/  BSYNC.RECONVERGENT B1 ;  /* 0x0000000000017941 */ /* 0x000fea0003800200 */
.L_x_25:
[----:B------:R-:W-:Y:S01]  /*22d0*/  FMUL R3, R2, -1.18140001111244800000e+16 ;  /* 0xda27e31502037820 */ /* 0x000fe20000400000 */
[----:B------:R-:W-:Y:S01]  /*22e0*/  MOV R10, 0x42fc0000 ;  /* 0x42fc0000000a7802 */ /* 0x000fe20000000f00 */
[----:B------:R-:W-:Y:S01]  /*22f0*/  IMAD.MOV.U32 R17, RZ, RZ, 0x3a2c32e4 ;  /* 0x3a2c32e4ff117424 */ /* 0x000fe200078e00ff */
[----:B------:R-:W-:Y:S01]  /*2300*/  MOV R9, 0x7c051aff ;  /* 0x7c051aff00097802 */ /* 0x000fe20000000f00 */
[----:B------:R-:W-:Y:S02]  /*2310*/  BSSY.RECONVERGENT B1, `(.L_x_27) ;  /* 0x0000067000017945 */ /* 0x000fe40003800200 */
[----:B------:R-:W0:Y:S01]  /*2320*/  FRND.CEIL R3, R3 ;  /* 0x0000000300037307 */ /* 0x000e220000209000 */
[----:B------:R-:W-:Y:S01]  /*2330*/  LOP3.LUT R9, R10, 0x80000000, R9, 0xb8, !PT ;  /* 0x800000000a097812 */ /* 0x000fe200078eb809 */
[----:B0-----:R-:W-:-:S04]  /*2340*/  FADD R2, -R3, R4 ;  /* 0x0000000403027221 */ /* 0x001fc80000000100 */
[C---:B------:R-:W-:Y:S01]  /*2350*/  FMUL R5, |R2|.reuse, 16777216 ;  /* 0x4b80000002057820 */ /* 0x040fe20000400200 */
[----:B------:R-:W-:-:S04]  /*2360*/  FSETP.GEU.AND P0, PT, |R2|, 1.175494350822287508e-38, PT ;  /* 0x008000000200780b */ /* 0x000fc80003f0e200 */
[----:B------:R-:W-:-:S04]  /*2370*/  FSEL R5, R5, |R2|, !P0 ;  /* 0x4000000205057208 */ /* 0x000fc80004000000 */
[----:B------:R-:W-:-:S04]  /*2380*/  IADD3 R8, PT, PT, R5, -0x3f3504f3, RZ ;  /* 0xc0cafb0d05087810 */ /* 0x000fc80007ffe0ff */
[----:B------:R-:W-:Y:S01]  /*2390*/  LOP3.LUT R12, R8, 0xff800000, RZ, 0xc0, !PT ;  /* 0xff800000080c7812 */ /* 0x000fe200078ec0ff */
[----:B------:R-:W-:-:S03]  /*23a0*/  HFMA2 R8, -RZ, RZ, 1.7978515625, 12480 ;  /* 0x3f317218ff087431 */ /* 0x000fc600000001ff */
[-C--:B------:R-:W-:Y:S02]  /*23b0*/  IADD3 R11, PT, PT, R5, -R12.reuse, RZ ;  /* 0x8000000c050b7210 */ /* 0x080fe40007ffe0ff */
[----:B------:R-:W-:-:S03]  /*23c0*/  I2FP.F32.S32 R12, R12 ;  /* 0x0000000c000c7245 */ /* 0x000fc60000201400 */
[C---:B------:R-:W-:Y:S01]  /*23d0*/  FADD R5, R11.reuse, 1 ;  /* 0x3f8000000b057421 */ /* 0x040fe20000000000 */
[----:B------:R-:W-:Y:S01]  /*23e0*/  FADD R15, R11, -1 ;  /* 0xbf8000000b0f7421 */ /* 0x000fe20000000000 */
[----:B------:R-:W-:Y:S01]  /*23f0*/  FFMA R8, R9, -R8, 1.91619997897664504380e+36 ;  /* 0x7bb885fa09087423 */ /* 0x000fe20000000808 */
[----:B------:R-:W-:-:S03]  /*2400*/  FSEL R11, RZ, -24, P0 ;  /* 0xc1c00000ff0b7808 */ /* 0x000fc60000000000 */
[----:B------:R-:W0:Y:S01]  /*2410*/  MUFU.RCP R5, R5 ;  /* 0x0000000500057308 */ /* 0x000e220000001000 */
[C---:B------:R-:W-:Y:S01]  /*2420*/  FFMA R8, R9.reuse, 1.9046542121259335545e-09, R8 ;  /* 0x3102e30809087823 */ /* 0x040fe20000000008 */
[----:B------:R-:W-:Y:S01]  /*2430*/  FADD R9, R9, 12583037 ;  /* 0x4b40007d09097421 */ /* 0x000fe20000000000 */
[----:B------:R-:W-:Y:S02]  /*2440*/  FFMA R13, R12, 1.1920928955078125e-07, R11 ;  /* 0x340000000c0d7823 */ /* 0x000fe4000000000b */
[----:B------:R-:W-:Y:S01]  /*2450*/  FMUL R10, R8, 1.4426950216293334961 ;  /* 0x3fb8aa3b080a7820 */ /* 0x000fe20000400000 */
[----:B------:R-:W-:Y:S01]  /*2460*/  FADD R8, R15, R15 ;  /* 0x0000000f0f087221 */ /* 0x000fe20000000000 */
[----:B------:R-:W-:-:S04]  /*2470*/  SHF.L.U32 R11, R9, 0x17, RZ ;  /* 0x00000017090b7819 */ /* 0x000fc800000006ff */
[----:B------:R-:W1:Y:S01]  /*2480*/  MUFU.EX2 R10, R10 ;  /* 0x0000000a000a7308 */ /* 0x000e620000000800 */
[----:B0-----:R-:W-:-:S04]  /*2490*/  FMUL R8, R5, R8 ;  /* 0x0000000805087220 */ /* 0x001fc80000400000 */
[----:B------:R-:W-:Y:S01]  /*24a0*/  FADD R14, R15, -R8 ;  /* 0x800000080f0e7221 */ /* 0x000fe20000000000 */
[C---:B------:R-:W-:Y:S01]  /*24b0*/  FMUL R12, R8.reuse, R8 ;  /* 0x00000008080c7220 */ /* 0x040fe20000400000 */
[----:B------:R-:W-:Y:S02]  /*24c0*/  FFMA R9, R8, 1.4426950216293334961, R13 ;  /* 0x3fb8aa3b08097823 */ /* 0x000fe4000000000d */
[----:B------:R-:W-:Y:S01]  /*24d0*/  FADD R14, R14, R14 ;  /* 0x0000000e0e0e7221 */ /* 0x000fe20000000000 */
[C---:B------:R-:W-:Y:S01]  /*24e0*/  FFMA R17, R12.reuse, R17, 0.0032181653659790754318 ;  /* 0x3b52e7db0c117423 */ /* 0x040fe20000000011 */
[----:B------:R-:W-:Y:S01]  /*24f0*/  FADD R13, R13, -R9 ;  /* 0x800000090d0d7221 */ /* 0x000fe20000000000 */
[----:B-1----:R-:W-:Y:S01]  /*2500*/  FMUL R10, R11, R10 ;  /* 0x0000000a0b0a7220 */ /* 0x002fe20000400000 */
[----:B------:R-:W-:Y:S01]  /*2510*/  FFMA R14, R15, -R8, R14 ;  /* 0x800000080f0e7223 */ /* 0x000fe2000000000e */
[----:B------:R-:W-:Y:S01]  /*2520*/  FFMA R17, R12, R17, 0.018033718690276145935 ;  /* 0x3c93bb730c117423 */ /* 0x000fe20000000011 */
[----:B------:R-:W-:Y:S01]  /*2530*/  FFMA R13, R8, 1.4426950216293334961, R13 ;  /* 0x3fb8aa3b080d7823 */ /* 0x000fe2000000000d */
[----:B------:R-:W0:Y:S01]  /*2540*/  MUFU.RCP R11, R10 ;  /* 0x0000000a000b7308 */ /* 0x000e220000001000 */
[----:B------:R-:W-:Y:S01]  /*2550*/  FMUL R14, R5, R14 ;  /* 0x0000000e050e7220 */ /* 0x000fe20000400000 */
[----:B------:R-:W-:-:S03]  /*2560*/  FFMA R17, R12, R17, 0.12022458761930465698 ;  /* 0x3df6384f0c117423 */ /* 0x000fc60000000011 */
[----:B------:R-:W-:Y:S01]  /*2570*/  FFMA R13, R14, 1.4426950216293334961, R13 ;  /* 0x3fb8aa3b0e0d7823 */ /* 0x000fe2000000000d */
[----:B------:R-:W-:-:S03]  /*2580*/  FMUL R17, R12, R17 ;  /* 0x000000110c117220 */ /* 0x000fc60000400000 */
[----:B------:R-:W-:Y:S01]  /*2590*/  FFMA R13, R8, 1.9251366722983220825e-08, R13 ;  /* 0x32a55e34080d7823 */ /* 0x000fe2000000000d */
[----:B------:R-:W-:-:S04]  /*25a0*/  FMUL R5, R17, 3 ;  /* 0x4040000011057820 */ /* 0x000fc80000400000 */
[----:B------:R-:W-:Y:S01]  /*25b0*/  FFMA R13, R14, R5, R13 ;  /* 0x000000050e0d7223 */ /* 0x000fe2000000000d */
[----:B0-----:R-:W-:-:S03]  /*25c0*/  FMUL.FTZ R5, R11, 0.125 ;  /* 0x3e0000000b057820 */ /* 0x001fc60000410000 */
[----:B------:R-:W-:Y:S01]  /*25d0*/  FFMA R12, R8, R17, R13 ;  /* 0x00000011080c7223 */ /* 0x000fe2000000000d */
[----:B------:R-:W-:Y:S01]  /*25e0*/  MOV R13, 0x391fcb8e ;  /* 0x391fcb8e000d7802 */ /* 0x000fe20000000f00 */
[----:B------:R-:W-:Y:S02]  /*25f0*/  FFMA R5, R10, 2, R5 ;  /* 0x400000000a057823 */ /* 0x000fe40000000005 */
[----:B------:R-:W-:-:S04]  /*2600*/  FADD R10, R9, R12 ;  /* 0x0000000c090a7221 */ /* 0x000fc80000000000 */
[----:B------:R-:W-:Y:S01]  /*2610*/  FMUL R8, R5, R10 ;  /* 0x0000000a05087220 */ /* 0x000fe20000400000 */
[----:B------:R-:W-:-:S03]  /*2620*/  FADD R9, -R9, R10 ;  /* 0x0000000a09097221 */ /* 0x000fc60000000100 */
[----:B------:R-:W0:Y:S01]  /*2630*/  FRND R11, R8 ;  /* 0x00000008000b7307 */ /* 0x000e220000201000 */
[----:B------:R-:W-:Y:S01]  /*2640*/  FADD R12, R12, -R9 ;  /* 0x800000090c0c7221 */ /* 0x000fe20000000000 */
[C---:B------:R-:W-:Y:S01]  /*2650*/  FFMA R9, R5.reuse, R10, -R8 ;  /* 0x0000000a05097223 */ /* 0x040fe20000000808 */
[C---:B------:R-:W-:Y:S02]  /*2660*/  FSETP.GT.AND P1, PT, |R8|.reuse, 152, PT ;  /* 0x431800000800780b */ /* 0x040fe40003f24200 */
[C---:B------:R-:W-:Y:S01]  /*2670*/  FSETP.GEU.AND P2, PT, R8.reuse, RZ, PT ;  /* 0x000000ff0800720b */ /* 0x040fe20003f4e000 */
[----:B------:R-:W-:Y:S02]  /*2680*/  FFMA R9, R5, R12, R9 ;  /* 0x0000000c05097223 */ /* 0x000fe40000000009 */
[----:B------:R-:W1:Y:S01]  /*2690*/  F2I.NTZ R12, R8 ;  /* 0x00000008000c7305 */ /* 0x000e620000203100 */
[----:B0-----:R-:W-:Y:S01]  /*26a0*/  FADD R10, R8, -R11 ;  /* 0x8000000b080a7221 */ /* 0x001fe20000000000 */
[----:B------:R-:W-:-:S03]  /*26b0*/  FSETP.GT.AND P0, PT, R11, RZ, PT ;  /* 0x000000ff0b00720b */ /* 0x000fc60003f04000 */
[----:B------:R-:W-:Y:S01]  /*26c0*/  FADD R10, R9, R10 ;  /* 0x0000000a090a7221 */ /* 0x000fe20000000000 */
[----:B------:R-:W-:Y:S02]  /*26d0*/  SEL R11, RZ, 0x83000000, P0 ;  /* 0x83000000ff0b7807 */ /* 0x000fe40000000000 */
[----:B------:R-:W-:Y:S01]  /*26e0*/  FSETP.NEU.AND P0, PT, R5, RZ, PT ;  /* 0x000000ff0500720b */ /* 0x000fe20003f0d000 */
[----:B------:R-:W-:-:S03]  /*26f0*/  FFMA R9, R10, R13, 0.0013391353422775864601 ;  /* 0x3aaf85ed0a097423 */ /* 0x000fc6000000000d */
[----:B------:R-:W-:Y:S01]  /*2700*/  FSETP.EQ.OR P0, PT, R2, 1, !P0 ;  /* 0x3f8000000200780b */ /* 0x000fe20004702400 */
[----:B------:R-:W-:-:S04]  /*2710*/  FFMA R9, R10, R9, 0.0096188392490148544312 ;  /* 0x3c1d98560a097423 */ /* 0x000fc80000000009 */
[----:B------:R-:W-:-:S04]  /*2720*/  FFMA R9, R10, R9, 0.055503588169813156128 ;  /* 0x3d6357bb0a097423 */ /* 0x000fc80000000009 */
[----:B------:R-:W-:Y:S01]  /*2730*/  FFMA R13, R10, R9, 0.24022644758224487305 ;  /* 0x3e75fdec0a0d7423 */ /* 0x000fe20000000009 */
[----:B------:R-:W-:-:S03]  /*2740*/  FMUL R9, R5, 0.5 ;  /* 0x3f00000005097820 */ /* 0x000fc60000400000 */
[----:B------:R-:W-:-:S03]  /*2750*/  FFMA R13, R10, R13, 0.69314718246459960938 ;  /* 0x3f3172180a0d7423 */ /* 0x000fc6000000000d */
[----:B------:R-:W0:Y:S01]  /*2760*/  FRND.TRUNC R9, R9 ;  /* 0x0000000900097307 */ /* 0x000e22000020d000 */
[----:B------:R-:W-:Y:S01]  /*2770*/  FFMA R13, R10, R13, 1 ;  /* 0x3f8000000a0d7423 */ /* 0x000fe2000000000d */
[----:B------:R-:W-:Y:S02]  /*2780*/  IADD3 R10, PT, PT, R11, 0x7f000000, RZ ;  /* 0x7f0000000b0a7810 */ /* 0x000fe40007ffe0ff */
[----:B-1----:R-:W-:-:S03]  /*2790*/  LEA R11, R12, -R11, 0x17 ;  /* 0x8000000b0c0b7211 */ /* 0x002fc600078eb8ff */
[----:B------:R-:W-:-:S04]  /*27a0*/  FMUL R10, R13, R10 ;  /* 0x0000000a0d0a7220 */ /* 0x000fc80000400000 */
[----:B------:R-:W-:Y:S01]  /*27b0*/  FMUL R11, R10, R11 ;  /* 0x0000000b0a0b7220 */ /* 0x000fe20000400000 */
[----:B------:R-:W-:Y:S01]  /*27c0*/  HFMA2 R10, -RZ, RZ, 1.875, 0 ;  /* 0x3f800000ff0a7431 */ /* 0x000fe200000001ff */
[----:B------:R-:W-:Y:S01]  /*27d0*/  @P1 FSEL R11, RZ, +INF , !P2 ;  /* 0x7f800000ff0b1808 */ /* 0x000fe20005000000 */
[----:B0-----:R-:W-:Y:S01]  /*27e0*/  FADD R8, R9, R9 ;  /* 0x0000000909087221 */ /* 0x001fe20000000000 */
[----:B------:R-:W-:Y:S06]  /*27f0*/  @P0 BRA `(.L_x_28) ;  /* 0x0000000000600947 */ /* 0x000fec0003800000 */
[----:B------:R-:W-:-:S04]  /*2800*/  FSETP.NAN.AND P0, PT, |R5|, |R5|, PT ;  /* 0x400000050500720b */ /* 0x000fc80003f08200 */
[----:B------:R-:W-:-:S13]  /*2810*/  FSETP.NUM.AND P0, PT, |R2|, |R2|, !P0 ;  /* 0x400000020200720b */ /* 0x000fda0004707200 */
[----:B------:R-:W-:Y:S01]  /*2820*/  @!P0 FADD R10, R2, R5 ;  /* 0x00000005020a8221 */ /* 0x000fe20000000000 */
[----:B------:R-:W-:Y:S06]  /*2830*/  @!P0 BRA `(.L_x_28) ;  /* 0x0000000000508947 */ /* 0x000fec0003800000 */
[----:B------:R-:W-:Y:S01]  /*2840*/  FSETP.NEU.AND P0, PT, |R2|, +INF , PT ;  /* 0x7f8000000200780b */ /* 0x000fe20003f0d200 */
[----:B------:R-:W-:-:S03]  /*2850*/  FADD R8, R5, -R8 ;  /* 0x8000000805087221 */ /* 0x000fc60000000000 */
[----:B------:R-:W-:-:S04]  /*2860*/  FSETP.NEU.AND P0, PT, R2, RZ, P0 ;  /* 0x000000ff0200720b */ /* 0x000fc8000070d000 */
[----:B------:R-:W-:Y:S02]  /*2870*/  FSETP.GEU.OR P1, PT, R5, RZ, P0 ;  /* 0x000000ff0500720b */ /* 0x000fe4000072e400 */
[----:B------:R-:W-:-:S07]  /*2880*/  FSETP.NEU.AND P2, PT, |R8|, 1, !P0 ;  /* 0x3f8000000800780b */ /* 0x000fce000474d200 */
[----:B------:R-:W-:-:S05]  /*2890*/  @!P0 FADD R9, R2, R2 ;  /* 0x0000000202098221 */ /* 0x000fca0000000000 */
[----:B------:R-:W-:-:S04]  /*28a0*/  @!P1 LOP3.LUT R9, R9, 0x7f800000, RZ, 0x3c, !PT ;  /* 0x7f80000009099812 */ /* 0x000fc800078e3cff */
[----:B------:R-:W-:-:S04]  /*28b0*/  @P2 LOP3.LUT R9, R9, 0x7fffffff, RZ, 0xc0, !PT ;  /* 0x7fffffff09092812 */ /* 0x000fc800078ec0ff */
[----:B------:R-:W-:Y:S01]  /*28c0*/  @!P0 MOV R10, R9 ;  /* 0x00000009000a8202 */ /* 0x000fe20000000f00 */
[----:B------:R-:W-:Y:S06]  /*28d0*/  @!P0 BRA `(.L_x_28) ;  /* 0x0000000000288947 */ /* 0x000fec0003800000 */
[----:B------:R-:W-:Y:S02]  /*28e0*/  FSETP.EQ.AND P1, PT, R2, -1, PT ;  /* 0xbf8000000200780b */ /* 0x000fe40003f22000 */
[----:B------:R-:W-:-:S13]  /*28f0*/  FSETP.NEU.AND P0, PT, |R5|, +INF , PT ;  /* 0x7f8000000500780b */ /* 0x000fda0003f0d200 */
[----:B------:R-:W-:Y:S05]  /*2900*/  @!P0 BRA P1, `(.L_x_28) ;  /* 0x00000000001c8947 */ /* 0x000fea0000800000 */
[----:B------:R-:W-:Y:S02]  /*2910*/  FSETP.GEU.AND P1, PT, R4, R3, PT ;  /* 0x000000030400720b */ /* 0x000fe40003f2e000 */
[----:B------:R-:W-:-:S11]  /*2920*/  MOV R10, R11 ;  /* 0x0000000b000a7202 */ /* 0x000fd60000000f00 */
[----:B------:R-:W0:Y:S01]  /*2930*/  @!P1 FRND.FLOOR R2, R5 ;  /* 0x0000000500029307 */ /* 0x000e220000205000 */
[----:B------:R-:W-:Y:S02]  /*2940*/  @!P1 FSETP.NEU.AND P2, PT, |R8|, 1, PT ;  /* 0x3f8000000800980b */ /* 0x000fe40003f4d200 */
[----:B0-----:R-:W-:Y:S02]  /*2950*/  @!P1 FSETP.NEU.AND P0, PT, R5, R2, PT ;  /* 0x000000020500920b */ /* 0x001fe40003f0d000 */
[----:B------:R-:W-:-:S04]  /*2960*/  @!P1 FSEL R2, R11, -R11, P2 ;  /* 0x8000000b0b029208 */ /* 0x000fc80001000000 */
[----:B------:R-:W-:-:S07]  /*2970*/  @!P1 FSEL R10, R2, +QNAN , !P0 ;  /* 0x7fffffff020a9808 */ /* 0x000fce0004000000 */
.L_x_28:
[----:B------:R-:W-:Y:S05]  /*2980*/  BSYNC.RECONVERGENT B1 ;  /* 0x0000000000017941 */ /* 0x000fea0003800200 */
.L_x_27:
[----:B------:R-:W-:Y:S01]  /*2990*/  FADD R10, -R10, -1.94269990092800000000e+13 ;  /* 0xd58d599b0a0a7421 */ /* 0x000fe20000000100 */
[----:B------:R-:W-:-:S04]  /*29a0*/  IMAD.MOV.U32 R5, RZ, RZ, 0x3e055027 ;  /* 0x3e055027ff057424 */ /* 0x000fc800078e00ff */
[----:B------:R-:W-:-:S13]  /*29b0*/  FSETP.GEU.AND P0, PT, R10, 1.175494350822287508e-38, PT ;  /* 0x008000000a00780b */ /* 0x000fda0003f0e000 */
[----:B------:R-:W-:-:S05]  /*29c0*/  @!P0 FMUL R10, R10, 8388608 ;  /* 0x4b0000000a0a8820 */ /* 0x000fca0000400000 */
[----:B------:R-:W-:-:S04]  /*29d0*/  IADD3 R2, PT, PT, R10, -0x3f2aaaab, RZ ;  /* 0xc0d555550a027810 */ /* 0x000fc80007ffe0ff */
[----:B------:R-:W-:-:S04]  /*29e0*/  LOP3.LUT R3, R2, 0xff800000, RZ, 0xc0, !PT ;  /* 0xff80000002037812 */ /* 0x000fc800078ec0ff */
[-C--:B------:R-:W-:Y:S02]  /*29f0*/  IADD3 R2, PT, PT, R10, -R3.reuse, RZ ;  /* 0x800000030a027210 */ /* 0x080fe40007ffe0ff */
[----:B------:R-:W-:-:S03]  /*2a00*/  I2FP.F32.S32 R3, R3 ;  /* 0x0000000300037245 */ /* 0x000fc60000201400 */
[----:B------:R-:W-:Y:S01]  /*2a10*/  FADD R4, R2, -1 ;  /* 0xbf80000002047421 */ /* 0x000fe20000000000 */
[----:B------:R-:W-:Y:S02]  /*2a20*/  FSEL R2, RZ, -23, P0 ;  /* 0xc1b80000ff027808 */ /* 0x000fe40000000000 */
[----:B------:R-:W-:Y:S01]  /*2a30*/  ISETP.GT.U32.AND P0, PT, R10, 0x7f7fffff, PT ;  /* 0x7f7fffff0a00780c */ /* 0x000fe20003f04070 */
[C---:B------:R-:W-:Y:S02]  /*2a40*/  FFMA R5, R4.reuse, -R5, 0.14084610342979431152 ;  /* 0x3e1039f604057423 */ /* 0x040fe40000000805 */
[----:B------:R-:W-:Y:S01]  /*2a50*/  FFMA R2, R3, 1.1920928955078125e-07, R2 ;  /* 0x3400000003027823 */ /* 0x000fe20000000002 */
[----:B------:R-:W-:Y:S01]  /*2a60*/  MOV R3, 0x7f800000 ;  /* 0x7f80000000037802 */ /* 0x000fe20000000f00 */
[----:B------:R-:W-:-:S04]  /*2a70*/  FFMA R5, R4, R5, -0.12148627638816833496 ;  /* 0xbdf8cdcc04057423 */ /* 0x000fc80000000005 */
[----:B------:R-:W-:-:S04]  /*2a80*/  FFMA R5, R4, R5, 0.13980610668659210205 ;  /* 0x3e0f295504057423 */ /* 0x000fc80000000005 */
[----:B------:R-:W-:-:S04]  /*2a90*/  FFMA R5, R4, R5, -0.16684235632419586182 ;  /* 0xbe2ad8b904057423 */ /* 0x000fc80000000005 */
[----:B------:R-:W-:-:S04]  /*2aa0*/  FFMA R5, R4, R5, 0.20012299716472625732 ;  /* 0x3e4ced0b04057423 */ /* 0x000fc80000000005 */
[----:B------:R-:W-:-:S04]  /*2ab0*/  FFMA R5, R4, R5, -0.24999669194221496582 ;  /* 0xbe7fff2204057423 */ /* 0x000fc80000000005 */
[----:B------:R-:W-:-:S04]  /*2ac0*/  FFMA R5, R4, R5, 0.33333182334899902344 ;  /* 0x3eaaaa7804057423 */ /* 0x000fc80000000005 */
[----:B------:R-:W-:-:S04]  /*2ad0*/  FFMA R5, R4, R5, -0.5 ;  /* 0xbf00000004057423 */ /* 0x000fc80000000005 */
[----:B------:R-:W-:-:S04]  /*2ae0*/  FMUL R5, R4, R5 ;  /* 0x0000000504057220 */ /* 0x000fc80000400000 */
[----:B------:R-:W-:Y:S01]  /*2af0*/  FFMA R5, R4, R5, R4 ;  /* 0x0000000504057223 */ /* 0x000fe20000000004 */
[----:B------:R-:W-:-:S03]  /*2b00*/  FADD R4, -R7, -1.3408000375687060245e-37 ;  /* 0x8236801007047421 */ /* 0x000fc60000000100 */
[----:B------:R-:W-:Y:S01]  /*2b10*/  FFMA R2, R2, 0.69314718246459960938, R5 ;  /* 0x3f31721802027823 */ /* 0x000fe20000000005 */
[C---:B------:R-:W-:Y:S01]  /*2b20*/  @P0 FFMA R2, R10.reuse, R3, +INF ;  /* 0x7f8000000a020423 */ /* 0x040fe20000000003 */
[----:B------:R-:W-:-:S03]  /*2b30*/  FSETP.NEU.AND P0, PT, R10, RZ, PT ;  /* 0x000000ff0a00720b */ /* 0x000fc60003f0d000 */
[----:B------:R-:W-:-:S06]  /*2b40*/  FADD R2, R2, -1.4713633875410579245e-42 ;  /* 0x8000041a02027421 */ /* 0x000fcc0000000000 */
[----:B------:R-:W0:Y:S02]  /*2b50*/  FRND.FLOOR R2, R2 ;  /* 0x0000000200027307 */ /* 0x000e240000205000 */
[----:B0-----:R-:W-:-:S05]  /*2b60*/  FSEL R3, R2, -INF , P0 ;  /* 0xff80000002037808 */ /* 0x001fca0000000000 */
[----:B------:R-:W-:-:S04]  /*2b70*/  FADD R3, R3, R4 ;  /* 0x0000000403037221 */ /* 0x000fc80000000000 */
[----:B------:R-:W-:-:S07]  /*2b80*/  FADD R0, R0, R3 ;  /* 0x0000000300007221 */ /* 0x000fce0000000000 */
.L_x_19:
[----:B------:R-:W-:Y:S05]  /*2b90*/  BSYNC.RECONVERGENT B0 ;  /* 0x0000000000007941 */ /* 0x000fea0003800200 */
.L_x_0:
[----:B------:R-:W0:Y:S01]  /*2ba0*/  F2F.F64.F32 R2, R0 ;  /* 0x0000000000027310 */ /* 0x000e220000201800 */
[----:B------:R-:W-:Y:S01]  /*2bb0*/  MOV R8, 0x0 ;  /* 0x0000000000087802 */ /* 0x000fe20000000f00 */
[----:B------:R-:W1:Y:S01]  /*2bc0*/  LDCU.64 UR4, c[0x4][0x8] ;  /* 0x01000100ff0477ac */ /* 0x000e620008000a00 */
[----:B---3--:R-:W-:-:S04]  /*2bd0*/  IADD3 R6, P0, P1, R1, 0x20, R6 ;  /* 0x0000002001067810 */ /* 0x008fc8000791e006 */
[----:B------:R-:W2:Y:S01]  /*2be0*/  LDC.64 R8, c[0x4][R8] ;  /* 0x0100000008087b82 */ /* 0x000ea20000000a00 */
[----:B------:R-:W-:Y:S01]  /*2bf0*/  IADD3.X R7, PT, PT, RZ, UR6, RZ, P0, P1 ;  /* 0x00000006ff077c10 */ /* 0x000fe200087e24ff */
[----:B0-----:R0:W-:Y:S01]  /*2c00*/  STL.64 [R1+0x20], R2 ;  /* 0x0000200201007387 */ /* 0x0011e20000100a00 */
[----:B-1----:R-:W-:Y:S02]  /*2c10*/  MOV R4, UR4 ;  /* 0x0000000400047c02 */ /* 0x002fe40008000f00 */
[----:B------:R-:W-:-:S07]  /*2c20*/  MOV R5, UR5 ;  /* 0x0000000500057c02 */ /* 0x000fce0008000f00 */
[----:B------:R-:W-:-:S07]  /*2c30*/  LEPC R20, `(.L_x_29) ;  /* 0x000000001014794e */ /* 0x000fce0000000000 */
[----:B0-2---:R-:W-:Y:S05]  /*2c40*/  CALL.ABS.NOINC R8 ;  /* 0x0000000008007343 */ /* 0x005fea0003c00000 */
.L_x_29:
[----:B------:R-:W-:Y:S05]  /*2c50*/  EXIT ;  /* 0x000000000000794d */ /* 0x000fea0003800000 */
        .weak           $__internal_0_$__cuda_sm3x_div_rn_noftz_f32_slowpath
        .type           $__internal_0_$__cuda_sm3x_div_rn_noftz_f32_slowpath,@function
        .size           $__internal_0_$__cuda_sm3x_div_rn_noftz_f32_slowpath,(.L_x_42 - $__internal_0_$__cuda_sm3x_div_rn_noftz_f32_slowpath)
$__internal_0_$__cuda_sm3x_div_rn_noftz_f32_slowpath:
[----:B------:R-:W-:Y:S01]  /*2c60*/  SHF.R.U32.HI R10, RZ, 0x17, R3 ;  /* 0x00000017ff0a7819 */ /* 0x000fe20000011603 */
[----:B------:R-:W-:Y:S01]  /*2c70*/  BSSY.RECONVERGENT B2, `(.L_x_30) ;  /* 0x0000062000027945 */ /* 0x000fe20003800200 */
[----:B------:R-:W-:Y:S02]  /*2c80*/  SHF.R.U32.HI R9, RZ, 0x17, R2 ;  /* 0x00000017ff097819 */ /* 0x000fe40000011602 */
[----:B------:R-:W-:Y:S02]  /*2c90*/  LOP3.LUT R10, R10, 0xff, RZ, 0xc0, !PT ;  /* 0x000000ff0a0a7812 */ /* 0x000fe400078ec0ff */
[----:B------:R-:W-:Y:S02]  /*2ca0*/  LOP3.LUT R11, R9, 0xff, RZ, 0xc0, !PT ;  /* 0x000000ff090b7812 */ /* 0x000fe400078ec0ff */
[----:B------:R-:W-:Y:S02]  /*2cb0*/  IADD3 R13, PT, PT, R10, -0x1, RZ ;  /* 0xffffffff0a0d7810 */ /* 0x000fe40007ffe0ff */
[----:B------:R-:W-:-:S02]  /*2cc0*/  IADD3 R12, PT, PT, R11, -0x1, RZ ;  /* 0xffffffff0b0c7810 */ /* 0x000fc40007ffe0ff */
[----:B------:R-:W-:-:S04]  /*2cd0*/  ISETP.GT.U32.AND P0, PT, R13, 0xfd, PT ;  /* 0x000000fd0d00780c */ /* 0x000fc80003f04070 */
[----:B------:R-:W-:-:S13]  /*2ce0*/  ISETP.GT.U32.OR P0, PT, R12, 0xfd, P0 ;  /* 0x000000fd0c00780c */ /* 0x000fda0000704470 */
[----:B------:R-:W-:Y:S01]  /*2cf0*/  @!P0 MOV R9, RZ ;  /* 0x000000ff00098202 */ /* 0x000fe20000000f00 */
[----:B------:R-:W-:Y:S06]  /*2d00*/  @!P0 BRA `(.L_x_31) ;  /* 0x00000000005c8947 */ /* 0x000fec0003800000 */
[----:B------:R-:W-:Y:S02]  /*2d10*/  FSETP.GTU.FTZ.AND P0, PT, |R2|, +INF , PT ;  /* 0x7f8000000200780b */ /* 0x000fe40003f1c200 */
[----:B------:R-:W-:-:S04]  /*2d20*/  FSETP.GTU.FTZ.AND P1, PT, |R3|, +INF , PT ;  /* 0x7f8000000300780b */ /* 0x000fc80003f3c200 */
[----:B------:R-:W-:-:S13]  /*2d30*/  PLOP3.LUT P0, PT, P0, P1, PT, 0xf8, 0x8f ;  /* 0x00000000008f781c */ /* 0x000fda0000703f70 */
[----:B------:R-:W-:Y:S05]  /*2d40*/  @P0 BRA `(.L_x_32) ;  /* 0x00000004004c0947 */ /* 0x000fea0003800000 */
[----:B------:R-:W-:-:S13]  /*2d50*/  LOP3.LUT P0, RZ, R3, 0x7fffffff, R2, 0xc8, !PT ;  /* 0x7fffffff03ff7812 */ /* 0x000fda000780c802 */
[----:B------:R-:W-:Y:S05]  /*2d60*/  @!P0 BRA `(.L_x_33) ;  /* 0x00000004003c8947 */ /* 0x000fea0003800000 */
[C---:B------:R-:W-:Y:S02]  /*2d70*/  FSETP.NEU.FTZ.AND P2, PT, |R2|.reuse, +INF , PT ;  /* 0x7f8000000200780b */ /* 0x040fe40003f5d200 */
[----:B------:R-:W-:Y:S02]  /*2d80*/  FSETP.NEU.FTZ.AND P1, PT, |R3|, +INF , PT ;  /* 0x7f8000000300780b */ /* 0x000fe40003f3d200 */
[----:B------:R-:W-:-:S11]  /*2d90*/  FSETP.NEU.FTZ.AND P0, PT, |R2|, +INF , PT ;  /* 0x7f8000000200780b */ /* 0x000fd60003f1d200 */
[----:B------:R-:W-:Y:S05]  /*2da0*/  @!P1 BRA !P2, `(.L_x_33) ;  /* 0x00000004002c9947 */ /* 0x000fea0005000000 */
[----:B------:R-:W-:-:S04]  /*2db0*/  LOP3.LUT P2, RZ, R2, 0x7fffffff, RZ, 0xc0, !PT ;  /* 0x7fffffff02ff7812 */ /* 0x000fc8000784c0ff */
[----:B------:R-:W-:-:S13]  /*2dc0*/  PLOP3.LUT P1, PT, P1, P2, PT, 0x2f, 0xf2 ;  /* 0x0000000000f2781c */ /* 0x000fda0000f24577 */
[----:B------:R-:W-:Y:S05]  /*2dd0*/  @P1 BRA `(.L_x_34) ;  /* 0x0000000400181947 */ /* 0x000fea0003800000 */
[----:B------:R-:W-:-:S04]  /*2de0*/  LOP3.LUT P1, RZ, R3, 0x7fffffff, RZ, 0xc0, !PT ;  /* 0x7fffffff03ff7812 */ /* 0x000fc8000782c0ff */
[----:B------:R-:W-:-:S13]  /*2df0*/  PLOP3.LUT P0, PT, P0, P1, PT, 0x2f, 0xf2 ;  /* 0x0000000000f2781c */ /* 0x000fda0000702577 */
[----:B------:R-:W-:Y:S05]  /*2e00*/  @P0 BRA `(.L_x_35) ;  /* 0x0000000400000947 */ /* 0x000fea0003800000 */
[----:B------:R-:W-:Y:S02]  /*2e10*/  ISETP.GE.AND P0, PT, R12, RZ, PT ;  /* 0x000000ff0c00720c */ /* 0x000fe40003f06270 */
[----:B------:R-:W-:-:S11]  /*2e20*/  ISETP.GE.AND P1, PT, R13, RZ, PT ;  /* 0x000000ff0d00720c */ /* 0x000fd60003f26270 */
[----:B------:R-:W-:Y:S01]  /*2e30*/  @P0 MOV R9, RZ ;  /* 0x000000ff00090202 */ /* 0x000fe20000000f00 */
[----:B------:R-:W-:Y:S01]  /*2e40*/  @!P0 FFMA R2, R2, 1.84467440737095516160e+19, RZ ;  /* 0x5f80000002028823 */ /* 0x000fe200000000ff */
[----:B------:R-:W-:Y:S01]  /*2e50*/  @!P0 MOV R9, 0xffffffc0 ;  /* 0xffffffc000098802 */ /* 0x000fe20000000f00 */
[----:B------:R-:W-:-:S03]  /*2e60*/  @!P1 FFMA R3, R3, 1.84467440737095516160e+19, RZ ;  /* 0x5f80000003039823 */ /* 0x000fc600000000ff */
[----:B------:R-:W-:-:S07]  /*2e70*/  @!P1 IADD3 R9, PT, PT, R9, 0x40, RZ ;  /* 0x0000004009099810 */ /* 0x000fce0007ffe0ff */
.L_x_31:
[----:B------:R-:W-:Y:S01]  /*2e80*/  LEA R12, R10, 0xc0800000, 0x17 ;  /* 0xc08000000a0c7811 */ /* 0x000fe200078eb8ff */
[----:B------:R-:W-:Y:S01]  /*2e90*/  BSSY.RECONVERGENT B3, `(.L_x_36) ;  /* 0x0000036000037945 */ /* 0x000fe20003800200 */
[----:B------:R-:W-:-:S03]  /*2ea0*/  IADD3 R11, PT, PT, R11, -0x7f, RZ ;  /* 0xffffff810b0b7810 */ /* 0x000fc60007ffe0ff */
[----:B------:R-:W-:Y:S02]  /*2eb0*/  IMAD.IADD R12, R3, 0x1, -R12 ;  /* 0x00000001030c7824 */ /* 0x000fe400078e0a0c */
[C---:B------:R-:W-:Y:S02]  /*2ec0*/  IMAD R2, R11.reuse, -0x800000, R2 ;  /* 0xff8000000b027824 */ /* 0x040fe400078e0202 */
[----:B------:R0:W1:Y:S01]  /*2ed0*/  MUFU.RCP R3, R12 ;  /* 0x0000000c00037308 */ /* 0x0000620000001000 */
[----:B------:R-:W-:Y:S01]  /*2ee0*/  FADD.FTZ R13, -R12, -RZ ;  /* 0x800000ff0c0d7221 */ /* 0x000fe20000010100 */
[----:B0-----:R-:W-:-:S04]  /*2ef0*/  IADD3 R12, PT, PT, R11, 0x7f, -R10 ;  /* 0x0000007f0b0c7810 */ /* 0x001fc80007ffe80a */
[----:B------:R-:W-:Y:S01]  /*2f00*/  IADD3 R9, PT, PT, R12, R9, RZ ;  /* 0x000000090c097210 */ /* 0x000fe20007ffe0ff */
[----:B-1----:R-:W-:-:S04]  /*2f10*/  FFMA R14, R3, R13, 1 ;  /* 0x3f800000030e7423 */ /* 0x002fc8000000000d */
[----:B------:R-:W-:-:S04]  /*2f20*/  FFMA R3, R3, R14, R3 ;  /* 0x0000000e03037223 */ /* 0x000fc80000000003 */
[----:B------:R-:W-:-:S04]  /*2f30*/  FFMA R14, R2, R3, RZ ;  /* 0x00000003020e7223 */ /* 0x000fc800000000ff */
[----:B------:R-:W-:-:S04]  /*2f40*/  FFMA R15, R13, R14, R2 ;  /* 0x0000000e0d0f7223 */ /* 0x000fc80000000002 */
[----:B------:R-:W-:-:S04]  /*2f50*/  FFMA R14, R3, R15, R14 ;  /* 0x0000000f030e7223 */ /* 0x000fc8000000000e */
[----:B------:R-:W-:-:S04]  /*2f60*/  FFMA R13, R13, R14, R2 ;  /* 0x0000000e0d0d7223 */ /* 0x000fc80000000002 */
[----:B------:R-:W-:-:S05]  /*2f70*/  FFMA R2, R3, R13, R14 ;  /* 0x0000000d03027223 */ /* 0x000fca000000000e */
[----:B------:R-:W-:-:S04]  /*2f80*/  SHF.R.U32.HI R10, RZ, 0x17, R2 ;  /* 0x00000017ff0a7819 */ /* 0x000fc80000011602 */
[----:B------:R-:W-:-:S04]  /*2f90*/  LOP3.LUT R10, R10, 0xff, RZ, 0xc0, !PT ;  /* 0x000000ff0a0a7812 */ /* 0x000fc800078ec0ff */
[----:B------:R-:W-:-:S04]  /*2fa0*/  IADD3 R15, PT, PT, R10, R9, RZ ;  /* 0x000000090a0f7210 */ /* 0x000fc80007ffe0ff */
[----:B------:R-:W-:-:S04]  /*2fb0*/  IADD3 R10, PT, PT, R15, -0x1, RZ ;  /* 0xffffffff0f0a7810 */ /* 0x000fc80007ffe0ff */
[----:B------:R-:W-:-:S13]  /*2fc0*/  ISETP.GE.U32.AND P0, PT, R10, 0xfe, PT ;  /* 0x000000fe0a00780c */ /* 0x000fda0003f06070 */
[----:B------:R-:W-:Y:S05]  /*2fd0*/  @!P0 BRA `(.L_x_37) ;  /* 0x0000000000808947 */ /* 0x000fea0003800000 */
[----:B------:R-:W-:-:S13]  /*2fe0*/  ISETP.GT.AND P0, PT, R15, 0xfe, PT ;  /* 0x000000fe0f00780c */ /* 0x000fda0003f04270 */
[----:B------:R-:W-:Y:S05]  /*2ff0*/  @P0 BRA `(.L_x_38) ;  /* 0x00000000006c0947 */ /* 0x000fea0003800000 */
[----:B------:R-:W-:-:S13]  /*3000*/  ISETP.GE.AND P0, PT, R15, 0x1, PT ;  /* 0x000000010f00780c */ /* 0x000fda0003f06270 */
[----:B------:R-:W-:Y:S05]  /*3010*/  @P0 BRA `(.L_x_39) ;  /* 0x0000000000740947 */ /* 0x000fea0003800000 */
[----:B------:R-:W-:Y:S02]  /*3020*/  ISETP.GE.AND P0, PT, R15, -0x18, PT ;  /* 0xffffffe80f00780c */ /* 0x000fe40003f06270 */
[----:B------:R-:W-:-:S11]  /*3030*/  LOP3.LUT R2, R2, 0x80000000, RZ, 0xc0, !PT ;  /* 0x8000000002027812 */ /* 0x000fd600078ec0ff */
[----:B------:R-:W-:Y:S05]  /*3040*/  @!P0 BRA `(.L_x_39) ;  /* 0x0000000000688947 */ /* 0x000fea0003800000 */
[-CC-:B------:R-:W-:Y:S01]  /*3050*/  FFMA.RZ R9, R3, R13.reuse, R14.reuse ;  /* 0x0000000d03097223 */ /* 0x180fe2000000c00e */
[----:B------:R-:W-:Y:S01]  /*3060*/  IADD3 R12, PT, PT, R15, 0x20, RZ ;  /* 0x000000200f0c7810 */ /* 0x000fe20007ffe0ff */
[-CC-:B------:R-:W-:Y:S01]  /*3070*/  FFMA.RM R10, R3, R13.reuse, R14.reuse ;  /* 0x0000000d030a7223 */ /* 0x180fe2000000400e */
[----:B------:R-:W-:Y:S02]  /*3080*/  ISETP.NE.AND P2, PT, R15, RZ, PT ;  /* 0x000000ff0f00720c */ /* 0x000fe40003f45270 */
[----:B------:R-:W-:Y:S01]  /*3090*/  LOP3.LUT R11, R9, 0x7fffff, RZ, 0xc0, !PT ;  /* 0x007fffff090b7812 */ /* 0x000fe200078ec0ff */
[----:B------:R-:W-:Y:S01]  /*30a0*/  FFMA.RP R9, R3, R13, R14 ;  /* 0x0000000d03097223 */ /* 0x000fe2000000800e */
[----:B------:R-:W-:Y:S02]  /*30b0*/  ISETP.NE.AND P1, PT, R15, RZ, PT ;  /* 0x000000ff0f00720c */ /* 0x000fe40003f25270 */
[----:B------:R-:W-:Y:S02]  /*30c0*/  LOP3.LUT R11, R11, 0x800000, RZ, 0xfc, !PT ;  /* 0x008000000b0b7812 */ /* 0x000fe400078efcff */
[----:B------:R-:W-:-:S02]  /*30d0*/  IADD3 R3, PT, PT, -R15, RZ, RZ ;  /* 0x000000ff0f037210 */ /* 0x000fc40007ffe1ff */
[----:B------:R-:W-:Y:S02]  /*30e0*/  SHF.L.U32 R12, R11, R12, RZ ;  /* 0x0000000c0b0c7219 */ /* 0x000fe400000006ff */
[----:B------:R-:W-:Y:S02]  /*30f0*/  FSETP.NEU.FTZ.AND P0, PT, R9, R10, PT ;  /* 0x0000000a0900720b */ /* 0x000fe40003f1d000 */
[----:B------:R-:W-:Y:S02]  /*3100*/  SEL R10, R3, RZ, P2 ;  /* 0x000000ff030a7207 */ /* 0x000fe40001000000 */
[----:B------:R-:W-:Y:S02]  /*3110*/  ISETP.NE.AND P1, PT, R12, RZ, P1 ;  /* 0x000000ff0c00720c */ /* 0x000fe40000f25270 */
[----:B------:R-:W-:Y:S02]  /*3120*/  SHF.R.U32.HI R10, RZ, R10, R11 ;  /* 0x0000000aff0a7219 */ /* 0x000fe4000001160b */
[----:B------:R-:W-:-:S02]  /*3130*/  PLOP3.LUT P0, PT, P0, P1, PT, 0xf8, 0x8f ;  /* 0x00000000008f781c */ /* 0x000fc40000703f70 */
[----:B------:R-:W-:Y:S02]  /*3140*/  SHF.R.U32.HI R12, RZ, 0x1, R10 ;  /* 0x00000001ff0c7819 */ /* 0x000fe4000001160a */
[----:B------:R-:W-:-:S04]  /*3150*/  SEL R3, RZ, 0x1, !P0 ;  /* 0x00000001ff037807 */ /* 0x000fc80004000000 */
[----:B------:R-:W-:-:S04]  /*3160*/  LOP3.LUT R3, R3, 0x1, R12, 0xf8, !PT ;  /* 0x0000000103037812 */ /* 0x000fc800078ef80c */
[----:B------:R-:W-:-:S04]  /*3170*/  LOP3.LUT R3, R3, R10, RZ, 0xc0, !PT ;  /* 0x0000000a03037212 */ /* 0x000fc800078ec0ff */
[----:B------:R-:W-:-:S04]  /*3180*/  IADD3 R3, PT, PT, R12, R3, RZ ;  /* 0x000000030c037210 */ /* 0x000fc80007ffe0ff */
[----:B------:R-:W-:Y:S01]  /*3190*/  LOP3.LUT R2, R3, R2, RZ, 0xfc, !PT ;  /* 0x0000000203027212 */ /* 0x000fe200078efcff */
[----:B------:R-:W-:Y:S06]  /*31a0*/  BRA `(.L_x_39) ;  /* 0x0000000000107947 */ /* 0x000fec0003800000 */
.L_x_38:
[----:B------:R-:W-:-:S04]  /*31b0*/  LOP3.LUT R2, R2, 0x80000000, RZ, 0xc0, !PT ;  /* 0x8000000002027812 */ /* 0x000fc800078ec0ff */
[----:B------:R-:W-:Y:S01]  /*31c0*/  LOP3.LUT R2, R2, 0x7f800000, RZ, 0xfc, !PT ;  /* 0x7f80000002027812 */ /* 0x000fe200078efcff */
[----:B------:R-:W-:Y:S06]  /*31d0*/  BRA `(.L_x_39) ;  /* 0x0000000000047947 */ /* 0x000fec0003800000 */
.L_x_37:
[----:B------:R-:W-:-:S07]  /*31e0*/  LEA R2, R9, R2, 0x17 ;  /* 0x0000000209027211 */ /* 0x000fce00078eb8ff */
.L_x_39:
[----:B------:R-:W-:Y:S05]  /*31f0*/  BSYNC.RECONVERGENT B3 ;  /* 0x0000000000037941 */ /* 0x000fea0003800200 */
.L_x_36:
[----:B------:R-:W-:Y:S05]  /*3200*/  BRA `(.L_x_40) ;  /* 0x0000000000207947 */ /* 0x000fea0003800000 */
.L_x_35:
[----:B------:R-:W-:-:S04]  /*3210*/  LOP3.LUT R2, R3, 0x80000000, R2, 0x48, !PT ;  /* 0x8000000003027812 */ /* 0x000fc800078e4802 */
[----:B------:R-:W-:Y:S01]  /*3220*/  LOP3.LUT R2, R2, 0x7f800000, RZ, 0xfc, !PT ;  /* 0x7f80000002027812 */ /* 0x000fe200078efcff */
[----:B------:R-:W-:Y:S06]  /*3230*/  BRA `(.L_x_40) ;  /* 0x0000000000147947 */ /* 0x000fec0003800000 */
.L_x_34:
[----:B------:R-:W-:Y:S01]  /*3240*/  LOP3.LUT R2, R3, 0x80000000, R2, 0x48, !PT ;  /* 0x8000000003027812 */ /* 0x000fe200078e4802 */
[----:B------:R-:W-:Y:S06]  /*3250*/  BRA `(.L_x_40) ;  /* 0x00000000000c7947 */ /* 0x000fec0003800000 */
.L_x_33:
[----:B------:R-:W0:Y:S01]  /*3260*/  MUFU.RSQ R2, -QNAN ;  /* 0xffc0000000027908 */ /* 0x000e220000001400 */
[----:B------:R-:W-:Y:S05]  /*3270*/  BRA `(.L_x_40) ;  /* 0x0000000000047947 */ /* 0x000fea0003800000 */
.L_x_32:
[----:B------:R-:W-:-:S07]  /*3280*/  FADD.FTZ R2, R2, R3 ;  /* 0x0000000302027221 */ /* 0x000fce0000010000 */
.L_x_40:
[----:B------:R-:W-:Y:S05]  /*3290*/  BSYNC.RECONVERGENT B2 ;  /* 0x0000000000027941 */ /* 0x000fea0003800200 */
.L_x_30:
[----:B------:R-:W-:-:S04]  /*32a0*/  HFMA2 R9, -RZ, RZ, 0, 0 ;  /* 0x00000000ff097431 */ /* 0x000fc800000001ff */
[----:B0-----:R-:W-:Y:S05]  /*32b0*/  RET.REL.NODEC R8 `(_Z7computefiffffffffffffffffffffffffffffff) ;  /* 0xffffffcc08507950 */ /* 0x001fea0003c3ffff */
.L_x_41:
[----:B------:R-:W-:-:S00]  /*32c0*/  BRA `(.L_x_41) ;  /* 0xfffffffc00fc7947 */ /* 0x000fc0000383ffff */
[----:B------:R-:W-:-:S00]  /*32d0*/  NOP ;  /* 0x0000000000007918 */ /* 0x000fc00000000000 */
        /* <DEDUP_REMOVED lines=10> */
.L_x_42:


//--------------------- .nv.global.init           --------------------------
	.section	.nv.global.init,"aw",@progbits
	.align	4
.nv.global.init:
	.type		__cudart_i2opi_f,@object
	.size		__cudart_i2opi_f,($str - __cudart_i2opi_f)
__cudart_i2opi_f:
        /*0000*/ 	.byte	0x41, 0x90, 0x43, 0x3c, 0x99, 0x95, 0x62, 0xdb, 0xc0, 0xdd, 0x34, 0xf5, 0xd1, 0x57, 0x27, 0xfc
        /*0010*/ 	.byte	0x29, 0x15, 0x44, 0x4e, 0x6e, 0x83, 0xf9, 0xa2
	.type		$str,@object
	.size		$str,(.L_0 - $str)
$str:
        /*0018*/ 	.byte	0x25, 0x2e, 0x31, 0x37, 0x67, 0x0a, 0x00
.L_0:


//--------------------- .nv.shared.reserved.0     --------------------------
	.section	.nv.shared.reserved.0,"aw",@nobits
	.weak		__nv_reservedSMEM_offset_0_alias
	.size		__nv_reservedSMEM_offset_0_alias, 0, 64
	.other		__nv_reservedSMEM_offset_0_alias,@"STO_CUDA_RESERVED_SHARED STV_DEFAULT"
__nv_reservedSMEM_offset_0_alias:
	.zero		0
	.zero		64


//--------------------- .nv.constant0._Z7computefiffffffffffffffffffffffffffffff --------------------------
	.section	.nv.constant0._Z7computefiffffffffffffffffffffffffffffff,"a",@progbits
	.sectionflags	@""
	.align	4
.nv.constant0._Z7computefiffffffffffffffffffffffffffffff:
	.zero		1024


//--------------------- SYMBOLS --------------------------

	.type		.nv.reservedSmem.offset0,@object
	.size		.nv.reservedSmem.offset0,0x4
	.type		vprintf,@function
